	.target	sm_100a

	.elftype	@"ET_EXEC"


//--------------------- .note.nv.tkinfo           --------------------------
	.section	.note.nv.tkinfo,"",@"SHT_NOTE"
	.sectionflags	@"SHF_NOTE_NV_TKINFO"
	.tkinfo
        /*0018*/ 	.word	0x00000002
        /*0030*/ 	.string	""
        /*0030*/ 	.string	"ptxas"
        /*0030*/ 	.string	"Cuda compilation tools, release 13.0, V13.0.88"
        /*0030*/ 	.string	"Build cuda_13.0.r13.0/compiler.36424714_0"
        /*0030*/ 	.string	"-arch sm_100a -m 64 "



//--------------------- .note.nv.cuinfo           --------------------------
	.section	.note.nv.cuinfo,"",@"SHT_NOTE"
	.sectionflags	@"SHF_NOTE_NV_CUINFO"
        /*0018*/ 	.short	0x0002
        /*001a*/ 	.short	0x0064
        /*001c*/ 	.short	0x0082
	.zero		2


//--------------------- .nv.info                  --------------------------
	.section	.nv.info,"",@"SHT_CUDA_INFO"
	.align	4


	//----- nvinfo : EIATTR_REGCOUNT
	.align		4
        /*0000*/ 	.byte	0x04, 0x2f
        /*0002*/ 	.short	(.L_20 - .L_19)
	.align		4
.L_19:
        /*0004*/ 	.word	index@(_ZN7cutlass13device_kernelINS_4gemm6kernel13GemmUniversalIN4cute5tupleIJiiiiEEENS1_10collective13CollectiveMmaINS1_35MainloopSm100TmaUmmaWarpSpecializedILi5ELi2ELi4ENS5_IJNS4_1CILi4EEESB_NSA_ILi1EEEEEEEENS5_IJNSA_ILi64EEENSA_ILi256EEENSA_ILi128EEEEEEaNS5_IJlSC_lEEEaSJ_NS4_8TiledMMAINS4_8MMA_AtomIJNS4_15SM100_MMA_S8_SSIaaiLi64ELi256ELNS4_4UMMA5MajorE0ELSO_0ELNSN_8SaturateE0EEEEEENS4_6LayoutINS5_IJSC_SC_SC_EEENS5_IJNSA_ILi0EEESU_SU_EEEEENS5_IJNS4_10UnderscoreESX_SX_EEEEENS4_23SM90_TMA_LOAD_MULTICASTENS4_14ComposedLayoutINS4_7SwizzleILi3ELi4ELi3EEENS4_18smem_ptr_flag_bitsILi8EEENSS_INS5_IJNSA_ILi8EEESH_EEENS5_IJSH_SC_EEEEEEEvNS4_8identityES10_S1A_vS1B_EENS_8epilogue10collective18CollectiveEpilogueINS1D_23Sm100TmaWarpSpecializedILi4ELi2ELi32ELb0ELb0EEEJSI_NS5_IJNSS_ISF_SC_EES1I_EEEaSJ_aSJ_NS1D_6fusion15FusionCallbacksIS1H_NS1K_17LinearCombinationIaiaiLNS_15FloatRoundStyleE2EEESI_S1J_JEEENS4_5SM1004TMEM4LOAD26SM100_TMEM_LOAD_16dp32b32xENS4_13SM90_TMA_LOADENS11_INS12_ILi2ELi4ELi3EEES15_NSS_INS5_IJS16_SF_EEENS5_IJSF_SC_EEEEEEENS4_39AutoVectorizingCopyWithAssumedAlignmentILi128EEENS4_14SM90_TMA_STOREES1Z_S21_S21_EEEvvEEEEvNT_6ParamsE)
        /*0008*/ 	.word	0x0000005d


	//----- nvinfo : EIATTR_FRAME_SIZE
	.align		4
.L_20:
        /*000c*/ 	.byte	0x04, 0x11
        /*000e*/ 	.short	(.L_22 - .L_21)
	.align		4
.L_21:
        /*0010*/ 	.word	index@($__internal_2_$__cuda_sm10x_tcgen05_guardrail_trap_unallocated_columns_being_dealloced)
        /*0014*/ 	.word	0x00000000


	//----- nvinfo : EIATTR_FRAME_SIZE
	.align		4
.L_22:
        /*0018*/ 	.byte	0x04, 0x11
        /*001a*/ 	.short	(.L_24 - .L_23)
	.align		4
.L_23:
        /*001c*/ 	.word	index@($__internal_1_$__cuda_sm10x_tcgen05_guardrail_trap_phase_invalid_during_alloc)
        /*0020*/ 	.word	0x00000000


	//----- nvinfo : EIATTR_FRAME_SIZE
	.align		4
.L_24:
        /*0024*/ 	.byte	0x04, 0x11
        /*0026*/ 	.short	(.L_26 - .L_25)
	.align		4
.L_25:
        /*0028*/ 	.word	index@($__internal_0_$__cuda_sm10x_tcgen05_guardrail_trap_col_being_dealloced_not_returned_by_alloc)
        /*002c*/ 	.word	0x00000000


	//----- nvinfo : EIATTR_FRAME_SIZE
	.align		4
.L_26:
        /*0030*/ 	.byte	0x04, 0x11
        /*0032*/ 	.short	(.L_28 - .L_27)
	.align		4
.L_27:
        /*0034*/ 	.word	index@(_ZN7cutlass13device_kernelINS_4gemm6kernel13GemmUniversalIN4cute5tupleIJiiiiEEENS1_10collective13CollectiveMmaINS1_35MainloopSm100TmaUmmaWarpSpecializedILi5ELi2ELi4ENS5_IJNS4_1CILi4EEESB_NSA_ILi1EEEEEEEENS5_IJNSA_ILi64EEENSA_ILi256EEENSA_ILi128EEEEEEaNS5_IJlSC_lEEEaSJ_NS4_8TiledMMAINS4_8MMA_AtomIJNS4_15SM100_MMA_S8_SSIaaiLi64ELi256ELNS4_4UMMA5MajorE0ELSO_0ELNSN_8SaturateE0EEEEEENS4_6LayoutINS5_IJSC_SC_SC_EEENS5_IJNSA_ILi0EEESU_SU_EEEEENS5_IJNS4_10UnderscoreESX_SX_EEEEENS4_23SM90_TMA_LOAD_MULTICASTENS4_14ComposedLayoutINS4_7SwizzleILi3ELi4ELi3EEENS4_18smem_ptr_flag_bitsILi8EEENSS_INS5_IJNSA_ILi8EEESH_EEENS5_IJSH_SC_EEEEEEEvNS4_8identityES10_S1A_vS1B_EENS_8epilogue10collective18CollectiveEpilogueINS1D_23Sm100TmaWarpSpecializedILi4ELi2ELi32ELb0ELb0EEEJSI_NS5_IJNSS_ISF_SC_EES1I_EEEaSJ_aSJ_NS1D_6fusion15FusionCallbacksIS1H_NS1K_17LinearCombinationIaiaiLNS_15FloatRoundStyleE2EEESI_S1J_JEEENS4_5SM1004TMEM4LOAD26SM100_TMEM_LOAD_16dp32b32xENS4_13SM90_TMA_LOADENS11_INS12_ILi2ELi4ELi3EEES15_NSS_INS5_IJS16_SF_EEENS5_IJSF_SC_EEEEEEENS4_39AutoVectorizingCopyWithAssumedAlignmentILi128EEENS4_14SM90_TMA_STOREES1Z_S21_S21_EEEvvEEEEvNT_6ParamsE)
        /*0038*/ 	.word	0x00000000


	//----- nvinfo : EIATTR_MIN_STACK_SIZE
	.align		4
.L_28:
        /*003c*/ 	.byte	0x04, 0x12
        /*003e*/ 	.short	(.L_30 - .L_29)
	.align		4
.L_29:
        /*0040*/ 	.word	index@(_ZN7cutlass13device_kernelINS_4gemm6kernel13GemmUniversalIN4cute5tupleIJiiiiEEENS1_10collective13CollectiveMmaINS1_35MainloopSm100TmaUmmaWarpSpecializedILi5ELi2ELi4ENS5_IJNS4_1CILi4EEESB_NSA_ILi1EEEEEEEENS5_IJNSA_ILi64EEENSA_ILi256EEENSA_ILi128EEEEEEaNS5_IJlSC_lEEEaSJ_NS4_8TiledMMAINS4_8MMA_AtomIJNS4_15SM100_MMA_S8_SSIaaiLi64ELi256ELNS4_4UMMA5MajorE0ELSO_0ELNSN_8SaturateE0EEEEEENS4_6LayoutINS5_IJSC_SC_SC_EEENS5_IJNSA_ILi0EEESU_SU_EEEEENS5_IJNS4_10UnderscoreESX_SX_EEEEENS4_23SM90_TMA_LOAD_MULTICASTENS4_14ComposedLayoutINS4_7SwizzleILi3ELi4ELi3EEENS4_18smem_ptr_flag_bitsILi8EEENSS_INS5_IJNSA_ILi8EEESH_EEENS5_IJSH_SC_EEEEEEEvNS4_8identityES10_S1A_vS1B_EENS_8epilogue10collective18CollectiveEpilogueINS1D_23Sm100TmaWarpSpecializedILi4ELi2ELi32ELb0ELb0EEEJSI_NS5_IJNSS_ISF_SC_EES1I_EEEaSJ_aSJ_NS1D_6fusion15FusionCallbacksIS1H_NS1K_17LinearCombinationIaiaiLNS_15FloatRoundStyleE2EEESI_S1J_JEEENS4_5SM1004TMEM4LOAD26SM100_TMEM_LOAD_16dp32b32xENS4_13SM90_TMA_LOADENS11_INS12_ILi2ELi4ELi3EEES15_NSS_INS5_IJS16_SF_EEENS5_IJSF_SC_EEEEEEENS4_39AutoVectorizingCopyWithAssumedAlignmentILi128EEENS4_14SM90_TMA_STOREES1Z_S21_S21_EEEvvEEEEvNT_6ParamsE)
        /*0044*/ 	.word	0x00000000
.L_30:


//--------------------- .nv.compat                --------------------------
	.section	.nv.compat,"",@"SHT_CUDA_COMPAT_INFO"
	.align	4
        /*0000*/ 	.byte	0x02, 0x09, 0x01, 0x00, 0x02, 0x02, 0x03, 0x00, 0x02, 0x05, 0x06, 0x00, 0x03, 0x07, 0x01, 0x01
        /*0010*/ 	.byte	0x02, 0x03, 0x01, 0x00, 0x02, 0x06, 0x01, 0x00, 0x04, 0x0b, 0x08, 0x00, 0x01, 0x00, 0x00, 0x00
        /*0020*/ 	.byte	0x00, 0x00, 0x00, 0x00


//--------------------- .nv.info._ZN7cutlass13device_kernelINS_4gemm6kernel13GemmUniversalIN4cute5tupleIJiiiiEEENS1_10collective13CollectiveMmaINS1_35MainloopSm100TmaUmmaWarpSpecializedILi5ELi2ELi4ENS5_IJNS4_1CILi4EEESB_NSA_ILi1EEEEEEEENS5_IJNSA_ILi64EEENSA_ILi256EEENSA_ILi128EEEEEEaNS5_IJlSC_lEEEaSJ_NS4_8TiledMMAINS4_8MMA_AtomIJNS4_15SM100_MMA_S8_SSIaaiLi64ELi256ELNS4_4UMMA5MajorE0ELSO_0ELNSN_8SaturateE0EEEEEENS4_6LayoutINS5_IJSC_SC_SC_EEENS5_IJNSA_ILi0EEESU_SU_EEEEENS5_IJNS4_10UnderscoreESX_SX_EEEEENS4_23SM90_TMA_LOAD_MULTICASTENS4_14ComposedLayoutINS4_7SwizzleILi3ELi4ELi3EEENS4_18smem_ptr_flag_bitsILi8EEENSS_INS5_IJNSA_ILi8EEESH_EEENS5_IJSH_SC_EEEEEEEvNS4_8identityES10_S1A_vS1B_EENS_8epilogue10collective18CollectiveEpilogueINS1D_23Sm100TmaWarpSpecializedILi4ELi2ELi32ELb0ELb0EEEJSI_NS5_IJNSS_ISF_SC_EES1I_EEEaSJ_aSJ_NS1D_6fusion15FusionCallbacksIS1H_NS1K_17LinearCombinationIaiaiLNS_15FloatRoundStyleE2EEESI_S1J_JEEENS4_5SM1004TMEM4LOAD26SM100_TMEM_LOAD_16dp32b32xENS4_13SM90_TMA_LOADENS11_INS12_ILi2ELi4ELi3EEES15_NSS_INS5_IJS16_SF_EEENS5_IJSF_SC_EEEEEEENS4_39AutoVectorizingCopyWithAssumedAlignmentILi128EEENS4_14SM90_TMA_STOREES1Z_S21_S21_EEEvvEEEEvNT_6ParamsE --------------------------
	.section	.nv.info._ZN7cutlass13device_kernelINS_4gemm6kernel13GemmUniversalIN4cute5tupleIJiiiiEEENS1_10collective13CollectiveMmaINS1_35MainloopSm100TmaUmmaWarpSpecializedILi5ELi2ELi4ENS5_IJNS4_1CILi4EEESB_NSA_ILi1EEEEEEEENS5_IJNSA_ILi64EEENSA_ILi256EEENSA_ILi128EEEEEEaNS5_IJlSC_lEEEaSJ_NS4_8TiledMMAINS4_8MMA_AtomIJNS4_15SM100_MMA_S8_SSIaaiLi64ELi256ELNS4_4UMMA5MajorE0ELSO_0ELNSN_8SaturateE0EEEEEENS4_6LayoutINS5_IJSC_SC_SC_EEENS5_IJNSA_ILi0EEESU_SU_EEEEENS5_IJNS4_10UnderscoreESX_SX_EEEEENS4_23SM90_TMA_LOAD_MULTICASTENS4_14ComposedLayoutINS4_7SwizzleILi3ELi4ELi3EEENS4_18smem_ptr_flag_bitsILi8EEENSS_INS5_IJNSA_ILi8EEESH_EEENS5_IJSH_SC_EEEEEEEvNS4_8identityES10_S1A_vS1B_EENS_8epilogue10collective18CollectiveEpilogueINS1D_23Sm100TmaWarpSpecializedILi4ELi2ELi32ELb0ELb0EEEJSI_NS5_IJNSS_ISF_SC_EES1I_EEEaSJ_aSJ_NS1D_6fusion15FusionCallbacksIS1H_NS1K_17LinearCombinationIaiaiLNS_15FloatRoundStyleE2EEESI_S1J_JEEENS4_5SM1004TMEM4LOAD26SM100_TMEM_LOAD_16dp32b32xENS4_13SM90_TMA_LOADENS11_INS12_ILi2ELi4ELi3EEES15_NSS_INS5_IJS16_SF_EEENS5_IJSF_SC_EEEEEEENS4_39AutoVectorizingCopyWithAssumedAlignmentILi128EEENS4_14SM90_TMA_STOREES1Z_S21_S21_EEEvvEEEEvNT_6ParamsE,"",@"SHT_CUDA_INFO"
	.sectionflags	@""
	.align	4


	//----- nvinfo : EIATTR_CUDA_API_VERSION
	.align		4
        /*0000*/ 	.byte	0x04, 0x37
        /*0002*/ 	.short	(.L_32 - .L_31)
.L_31:
        /*0004*/ 	.word	0x00000082


	//----- nvinfo : EIATTR_KPARAM_INFO
	.align		4
.L_32:
        /*0008*/ 	.byte	0x04, 0x17
        /*000a*/ 	.short	(.L_34 - .L_33)
.L_33:
        /*000c*/ 	.word	0x00000000
        /*0010*/ 	.short	0x0000
        /*0012*/ 	.short	0x0000
        /*0014*/ 	.byte	0x00, 0xf0, 0x01, 0x20


	//----- nvinfo : EIATTR_AT_ENTRY_FRAGMENTS
	.align		4
.L_34:
        /*0018*/ 	.byte	0x04, 0x4f
        /*001a*/ 	.short	(.L_36 - .L_35)


	//   ....[0]....
.L_35:
        /*001c*/ 	.word	0x00000006


	//----- nvinfo : EIATTR_RESERVED_SMEM_USED
	.align		4
.L_36:
        /*0020*/ 	.byte	0x01, 0x41
	.zero		2


	//----- nvinfo : EIATTR_SPARSE_MMA_MASK
	.align		4
        /*0024*/ 	.byte	0x03, 0x50
        /*0026*/ 	.short	0x0000


	//----- nvinfo : EIATTR_TCGEN05_1CTA_USED
	.align		4
        /*0028*/ 	.byte	0x01, 0x51
	.zero		2


	//----- nvinfo : EIATTR_MAXREG_COUNT
	.align		4
        /*002c*/ 	.byte	0x03, 0x1b
        /*002e*/ 	.short	0x00ff


	//----- nvinfo : EIATTR_NUM_BARRIERS
	.align		4
        /*0030*/ 	.byte	0x02, 0x4c
        /*0032*/ 	.byte	0x07
	.zero		1


	//----- nvinfo : EIATTR_EXTERNS
	.align		4
        /*0034*/ 	.byte	0x04, 0x0f
        /*0036*/ 	.short	(.L_38 - .L_37)


	//   ....[0]....
	.align		4
.L_37:
        /*0038*/ 	.word	index@(__assertfail)


	//----- nvinfo : EIATTR_MERCURY_ISA_VERSION
	.align		4
.L_38:
        /*003c*/ 	.byte	0x03, 0x5f
        /*003e*/ 	.short	0x0101


	//----- nvinfo : EIATTR_INT_WARP_WIDE_INSTR_OFFSETS
	.align		4
        /*0040*/ 	.byte	0x04, 0x31
        /*0042*/ 	.short	(.L_40 - .L_39)


	//   ....[0]....
.L_39:
        /*0044*/ 	.word	0x00004130


	//   ....[1]....
        /*0048*/ 	.word	0x00004160


	//   ....[2]....
        /*004c*/ 	.word	0x00004180


	//   ....[3]....
        /*0050*/ 	.word	0x00004cc0


	//   ....[4]....
        /*0054*/ 	.word	0x00004d30


	//   ....[5]....
        /*0058*/ 	.word	0x00004e10


	//   ....[6]....
        /*005c*/ 	.word	0x00004e90


	//   ....[7]....
        /*0060*/ 	.word	0x00004f90


	//   ....[8]....
        /*0064*/ 	.word	0x00005010


	//   ....[9]....
        /*0068*/ 	.word	0x00005100


	//   ....[10]....
        /*006c*/ 	.word	0x000051b0


	//----- nvinfo : EIATTR_COOP_GROUP_MASK_REGIDS
	.align		4
.L_40:
        /*0070*/ 	.byte	0x04, 0x29
        /*0072*/ 	.short	(.L_42 - .L_41)


	//   ....[0]....
.L_41:
        /*0074*/ 	.word	0xffffffff


	//   ....[1]....
        /*0078*/ 	.word	0xffffffff


	//   ....[2]....
        /*007c*/ 	.word	0xffffffff


	//   ....[3]....
        /*0080*/ 	.word	0xffffffff


	//   ....[4]....
        /*0084*/ 	.word	0xffffffff


	//   ....[5]....
        /*0088*/ 	.word	0xffffffff


	//   ....[6]....
        /*008c*/ 	.word	0xffffffff


	//   ....[7]....
        /*0090*/ 	.word	0xffffffff


	//   ....[8]....
        /*0094*/ 	.word	0xffffffff


	//   ....[9]....
        /*0098*/ 	.word	0xffffffff


	//   ....[10]....
        /*009c*/ 	.word	0xffffffff


	//   ....[11]....
        /*00a0*/ 	.word	0xffffffff


	//   ....[12]....
        /*00a4*/ 	.word	0xffffffff


	//   ....[13]....
        /*00a8*/ 	.word	0xffffffff


	//----- nvinfo : EIATTR_COOP_GROUP_INSTR_OFFSETS
	.align		4
.L_42:
        /*00ac*/ 	.byte	0x04, 0x28
        /*00ae*/ 	.short	(.L_44 - .L_43)


	//   ....[0]....
.L_43:
        /*00b0*/ 	.word	0x00000080


	//   ....[1]....
        /*00b4*/ 	.word	0x000004e0


	//   ....[2]....
        /*00b8*/ 	.word	0x000006b0


	//   ....[3]....
        /*00bc*/ 	.word	0x00000850


	//   ....[4]....
        /*00c0*/ 	.word	0x00000950


	//   ....[5]....
        /*00c4*/ 	.word	0x00000ac0


	//   ....[6]....
        /*00c8*/ 	.word	0x00000c60


	//   ....[7]....
        /*00cc*/ 	.word	0x00000e10


	//   ....[8]....
        /*00d0*/ 	.word	0x000023e0


	//   ....[9]....
        /*00d4*/ 	.word	0x00003320


	//   ....[10]....
        /*00d8*/ 	.word	0x00003530


	//   ....[11]....
        /*00dc*/ 	.word	0x00003560


	//   ....[12]....
        /*00e0*/ 	.word	0x00004010


	//   ....[13]....
        /*00e4*/ 	.word	0x00004240


	//----- nvinfo : EIATTR_VRC_CTA_INIT_COUNT
	.align		4
.L_44:
        /*00e8*/ 	.byte	0x02, 0x4a
        /*00ea*/ 	.byte	0x80
	.zero		1


	//----- nvinfo : EIATTR_SYSCALL_OFFSETS
	.align		4
        /*00ec*/ 	.byte	0x04, 0x46
        /*00ee*/ 	.short	(.L_46 - .L_45)


	//   ....[0]....
.L_45:
        /*00f0*/ 	.word	0x00005e20


	//   ....[1]....
        /*00f4*/ 	.word	0x00005f60


	//   ....[2]....
        /*00f8*/ 	.word	0x00006750


	//   ....[3]....
        /*00fc*/ 	.word	0x000074f0


	//   ....[4]....
        /*0100*/ 	.word	0x00008240


	//   ....[5]....
        /*0104*/ 	.word	0x00008fb0


	//----- nvinfo : EIATTR_MBARRIER_INSTR_OFFSETS
	.align		4
.L_46:
        /*0108*/ 	.byte	0x04, 0x39
        /*010a*/ 	.short	(.L_48 - .L_47)


	//   ....[0]....
.L_47:
        /*010c*/ 	.word	0x00000600
        /*0110*/ 	.word	0x000000ff
        /*0114*/ 	.word	0x00000000
        /*0118*/ 	.short	0x0100
        /*011a*/ 	.byte	0x04
	.zero		1


	//   ....[1]....
        /*011c*/ 	.word	0x00000610
        /*0120*/ 	.word	0x000000ff
        /*0124*/ 	.word	0x00000028
        /*0128*/ 	.short	0x0100
        /*012a*/ 	.byte	0x04
	.zero		1


	//   ....[2]....
        /*012c*/ 	.word	0x00000620
        /*0130*/ 	.word	0x000000ff
        /*0134*/ 	.word	0x00000008
        /*0138*/ 	.short	0x0100
        /*013a*/ 	.byte	0x04
	.zero		1


	//   ....[3]....
        /*013c*/ 	.word	0x00000630
        /*0140*/ 	.word	0x000000ff
        /*0144*/ 	.word	0x00000030
        /*0148*/ 	.short	0x0100
        /*014a*/ 	.byte	0x04
	.zero		1


	//   ....[4]....
        /*014c*/ 	.word	0x00000640
        /*0150*/ 	.word	0x000000ff
        /*0154*/ 	.word	0x00000010
        /*0158*/ 	.short	0x0100
        /*015a*/ 	.byte	0x04
	.zero		1


	//   ....[5]....
        /*015c*/ 	.word	0x00000650
        /*0160*/ 	.word	0x000000ff
        /*0164*/ 	.word	0x00000038
        /*0168*/ 	.short	0x0100
        /*016a*/ 	.byte	0x04
	.zero		1


	//   ....[6]....
        /*016c*/ 	.word	0x00000660
        /*0170*/ 	.word	0x000000ff
        /*0174*/ 	.word	0x00000018
        /*0178*/ 	.short	0x0100
        /*017a*/ 	.byte	0x04
	.zero		1


	//   ....[7]....
        /*017c*/ 	.word	0x00000670
        /*0180*/ 	.word	0x000000ff
        /*0184*/ 	.word	0x00000040
        /*0188*/ 	.short	0x0100
        /*018a*/ 	.byte	0x04
	.zero		1


	//   ....[8]....
        /*018c*/ 	.word	0x00000680
        /*0190*/ 	.word	0x000000ff
        /*0194*/ 	.word	0x00000020
        /*0198*/ 	.short	0x0100
        /*019a*/ 	.byte	0x04
	.zero		1


	//   ....[9]....
        /*019c*/ 	.word	0x00000690
        /*01a0*/ 	.word	0x000000ff
        /*01a4*/ 	.word	0x00000048
        /*01a8*/ 	.short	0x0100
        /*01aa*/ 	.byte	0x04
	.zero		1


	//   ....[10]....
        /*01ac*/ 	.word	0x000007c0
        /*01b0*/ 	.word	0x000000ff
        /*01b4*/ 	.word	0x00000050
        /*01b8*/ 	.short	0x0100
        /*01ba*/ 	.byte	0x04
	.zero		1


	//   ....[11]....
        /*01bc*/ 	.word	0x000007d0
        /*01c0*/ 	.word	0x000000ff
        /*01c4*/ 	.word	0x00000070
        /*01c8*/ 	.short	0x0100
        /*01ca*/ 	.byte	0x04
	.zero		1


	//   ....[12]....
        /*01cc*/ 	.word	0x000007e0
        /*01d0*/ 	.word	0x000000ff
        /*01d4*/ 	.word	0x00000058
        /*01d8*/ 	.short	0x0100
        /*01da*/ 	.byte	0x04
	.zero		1


	//   ....[13]....
        /*01dc*/ 	.word	0x000007f0
        /*01e0*/ 	.word	0x000000ff
        /*01e4*/ 	.word	0x00000078
        /*01e8*/ 	.short	0x0100
        /*01ea*/ 	.byte	0x04
	.zero		1


	//   ....[14]....
        /*01ec*/ 	.word	0x00000800
        /*01f0*/ 	.word	0x000000ff
        /*01f4*/ 	.word	0x00000060
        /*01f8*/ 	.short	0x0100
        /*01fa*/ 	.byte	0x04
	.zero		1


	//   ....[15]....
        /*01fc*/ 	.word	0x00000810
        /*0200*/ 	.word	0x000000ff
        /*0204*/ 	.word	0x00000080
        /*0208*/ 	.short	0x0100
        /*020a*/ 	.byte	0x04
	.zero		1


	//   ....[16]....
        /*020c*/ 	.word	0x00000820
        /*0210*/ 	.word	0x000000ff
        /*0214*/ 	.word	0x00000068
        /*0218*/ 	.short	0x0100
        /*021a*/ 	.byte	0x04
	.zero		1


	//   ....[17]....
        /*021c*/ 	.word	0x00000830
        /*0220*/ 	.word	0x000000ff
        /*0224*/ 	.word	0x00000088
        /*0228*/ 	.short	0x0100
        /*022a*/ 	.byte	0x04
	.zero		1


	//   ....[18]....
        /*022c*/ 	.word	0x00000920
        /*0230*/ 	.word	0x000000ff
        /*0234*/ 	.word	0x00000090
        /*0238*/ 	.short	0x0100
        /*023a*/ 	.byte	0x06
	.zero		1


	//   ....[19]....
        /*023c*/ 	.word	0x00000930
        /*0240*/ 	.word	0x000000ff
        /*0244*/ 	.word	0x00000098
        /*0248*/ 	.short	0x0100
        /*024a*/ 	.byte	0x06
	.zero		1


	//   ....[20]....
        /*024c*/ 	.word	0x00000a70
        /*0250*/ 	.word	0x000000ff
        /*0254*/ 	.word	0x000000a0
        /*0258*/ 	.short	0x0100
        /*025a*/ 	.byte	0x06
	.zero		1


	//   ....[21]....
        /*025c*/ 	.word	0x00000a80
        /*0260*/ 	.word	0x000000ff
        /*0264*/ 	.word	0x000000b0
        /*0268*/ 	.short	0x0100
        /*026a*/ 	.byte	0x06
	.zero		1


	//   ....[22]....
        /*026c*/ 	.word	0x00000a90
        /*0270*/ 	.word	0x000000ff
        /*0274*/ 	.word	0x000000a8
        /*0278*/ 	.short	0x0100
        /*027a*/ 	.byte	0x06
	.zero		1


	//   ....[23]....
        /*027c*/ 	.word	0x00000aa0
        /*0280*/ 	.word	0x000000ff
        /*0284*/ 	.word	0x000000b8
        /*0288*/ 	.short	0x0100
        /*028a*/ 	.byte	0x06
	.zero		1


	//   ....[24]....
        /*028c*/ 	.word	0x00000bd0
        /*0290*/ 	.word	0x000000ff
        /*0294*/ 	.word	0x000000c0
        /*0298*/ 	.short	0x0100
        /*029a*/ 	.byte	0x04
	.zero		1


	//   ....[25]....
        /*029c*/ 	.word	0x00000be0
        /*02a0*/ 	.word	0x000000ff
        /*02a4*/ 	.word	0x000000e0
        /*02a8*/ 	.short	0x0100
        /*02aa*/ 	.byte	0x04
	.zero		1


	//   ....[26]....
        /*02ac*/ 	.word	0x00000bf0
        /*02b0*/ 	.word	0x000000ff
        /*02b4*/ 	.word	0x000000c8
        /*02b8*/ 	.short	0x0100
        /*02ba*/ 	.byte	0x04
	.zero		1


	//   ....[27]....
        /*02bc*/ 	.word	0x00000c00
        /*02c0*/ 	.word	0x000000ff
        /*02c4*/ 	.word	0x000000e8
        /*02c8*/ 	.short	0x0100
        /*02ca*/ 	.byte	0x04
	.zero		1


	//   ....[28]....
        /*02cc*/ 	.word	0x00000c10
        /*02d0*/ 	.word	0x000000ff
        /*02d4*/ 	.word	0x000000d0
        /*02d8*/ 	.short	0x0100
        /*02da*/ 	.byte	0x04
	.zero		1


	//   ....[29]....
        /*02dc*/ 	.word	0x00000c20
        /*02e0*/ 	.word	0x000000ff
        /*02e4*/ 	.word	0x000000f0
        /*02e8*/ 	.short	0x0100
        /*02ea*/ 	.byte	0x04
	.zero		1


	//   ....[30]....
        /*02ec*/ 	.word	0x00000c30
        /*02f0*/ 	.word	0x000000ff
        /*02f4*/ 	.word	0x000000d8
        /*02f8*/ 	.short	0x0100
        /*02fa*/ 	.byte	0x04
	.zero		1


	//   ....[31]....
        /*02fc*/ 	.word	0x00000c40
        /*0300*/ 	.word	0x000000ff
        /*0304*/ 	.word	0x000000f8
        /*0308*/ 	.short	0x0100
        /*030a*/ 	.byte	0x04
	.zero		1


	//   ....[32]....
        /*030c*/ 	.word	0x00000d30
        /*0310*/ 	.word	0x000000ff
        /*0314*/ 	.word	0x00000100
        /*0318*/ 	.short	0x0100
        /*031a*/ 	.byte	0x04
	.zero		1


	//   ....[33]....
        /*031c*/ 	.word	0x00000d40
        /*0320*/ 	.word	0x000000ff
        /*0324*/ 	.word	0x00000110
        /*0328*/ 	.short	0x0100
        /*032a*/ 	.byte	0x04
	.zero		1


	//   ....[34]....
        /*032c*/ 	.word	0x00000d50
        /*0330*/ 	.word	0x000000ff
        /*0334*/ 	.word	0x00000108
        /*0338*/ 	.short	0x0100
        /*033a*/ 	.byte	0x04
	.zero		1


	//   ....[35]....
        /*033c*/ 	.word	0x00000d60
        /*0340*/ 	.word	0x000000ff
        /*0344*/ 	.word	0x00000118
        /*0348*/ 	.short	0x0100
        /*034a*/ 	.byte	0x04
	.zero		1


	//   ....[36]....
        /*034c*/ 	.word	0x00001c30
        /*0350*/ 	.word	0x00000000
        /*0354*/ 	.word	0x00000110
        /*0358*/ 	.short	0x010a
        /*035a*/ 	.byte	0xff
	.zero		1


	//   ....[37]....
        /*035c*/ 	.word	0x00001c60
        /*0360*/ 	.word	0x00000000
        /*0364*/ 	.word	0x00000100
        /*0368*/ 	.short	0x0101
        /*036a*/ 	.byte	0xff
	.zero		1


	//   ....[38]....
        /*036c*/ 	.word	0x00001d40
        /*0370*/ 	.word	0x000000ff
        /*0374*/ 	.word	0x00000028
        /*0378*/ 	.short	0x010a
        /*037a*/ 	.byte	0x04
	.zero		1


	//   ....[39]....
        /*037c*/ 	.word	0x00001dc0
        /*0380*/ 	.word	0x000000ff
        /*0384*/ 	.word	0x00000028
        /*0388*/ 	.short	0x010a
        /*038a*/ 	.byte	0x21
	.zero		1


	//   ....[40]....
        /*038c*/ 	.word	0x00001f50
        /*0390*/ 	.word	0x000000ff
        /*0394*/ 	.word	0x00000028
        /*0398*/ 	.short	0x010a
        /*039a*/ 	.byte	0x08
	.zero		1


	//   ....[41]....
        /*039c*/ 	.word	0x00002080
        /*03a0*/ 	.word	0x000000ff
        /*03a4*/ 	.word	0x00000098
        /*03a8*/ 	.short	0x0101
        /*03aa*/ 	.byte	0x06
	.zero		1


	//   ....[42]....
        /*03ac*/ 	.word	0x000020a0
        /*03b0*/ 	.word	0x000000ff
        /*03b4*/ 	.word	0x00000028
        /*03b8*/ 	.short	0x010a
        /*03ba*/ 	.byte	0x04
	.zero		1


	//   ....[43]....
        /*03bc*/ 	.word	0x00002120
        /*03c0*/ 	.word	0x000000ff
        /*03c4*/ 	.word	0x00000028
        /*03c8*/ 	.short	0x010a
        /*03ca*/ 	.byte	0x11
	.zero		1


	//   ....[44]....
        /*03cc*/ 	.word	0x000022b0
        /*03d0*/ 	.word	0x000000ff
        /*03d4*/ 	.word	0x00000028
        /*03d8*/ 	.short	0x010a
        /*03da*/ 	.byte	0x07
	.zero		1


	//   ....[45]....
        /*03dc*/ 	.word	0x00002410
        /*03e0*/ 	.word	0x00000003
        /*03e4*/ 	.word	0x000000a0
        /*03e8*/ 	.short	0x010a
        /*03ea*/ 	.byte	0xff
	.zero		1


	//   ....[46]....
        /*03ec*/ 	.word	0x00002560
        /*03f0*/ 	.word	0x00000000
        /*03f4*/ 	.word	0x00000000
        /*03f8*/ 	.short	0x0101
        /*03fa*/ 	.byte	0xff
	.zero		1


	//   ....[47]....
        /*03fc*/ 	.word	0x00002b10
        /*0400*/ 	.word	0x000000ff
        /*0404*/ 	.word	0x00000000
        /*0408*/ 	.short	0x010a
        /*040a*/ 	.byte	0x04
	.zero		1


	//   ....[48]....
        /*040c*/ 	.word	0x00002ba0
        /*0410*/ 	.word	0x000000ff
        /*0414*/ 	.word	0x00000000
        /*0418*/ 	.short	0x010a
        /*041a*/ 	.byte	0x05
	.zero		1


	//   ....[49]....
        /*041c*/ 	.word	0x00002c30
        /*0420*/ 	.word	0x000000ff
        /*0424*/ 	.word	0x00000000
        /*0428*/ 	.short	0x010a
        /*042a*/ 	.byte	0x05
	.zero		1


	//   ....[50]....
        /*042c*/ 	.word	0x00002cc0
        /*0430*/ 	.word	0x000000ff
        /*0434*/ 	.word	0x00000000
        /*0438*/ 	.short	0x010a
        /*043a*/ 	.byte	0x05
	.zero		1


	//   ....[51]....
        /*043c*/ 	.word	0x00002d60
        /*0440*/ 	.word	0x00000000
        /*0444*/ 	.word	0x00000000
        /*0448*/ 	.short	0x010a
        /*044a*/ 	.byte	0xff
	.zero		1


	//   ....[52]....
        /*044c*/ 	.word	0x00002e80
        /*0450*/ 	.word	0x00000002
        /*0454*/ 	.word	0x00000100
        /*0458*/ 	.short	0x010a
        /*045a*/ 	.byte	0xff
	.zero		1


	//   ....[53]....
        /*045c*/ 	.word	0x00002ef0
        /*0460*/ 	.word	0x00000002
        /*0464*/ 	.word	0x00000000
        /*0468*/ 	.short	0x0101
        /*046a*/ 	.byte	0xff
	.zero		1


	//   ....[54]....
        /*046c*/ 	.word	0x00002f10
        /*0470*/ 	.word	0x000000ff
        /*0474*/ 	.word	0x000000b0
        /*0478*/ 	.short	0x010a
        /*047a*/ 	.byte	0x04
	.zero		1


	//   ....[55]....
        /*047c*/ 	.word	0x00003030
        /*0480*/ 	.word	0x00000002
        /*0484*/ 	.word	0x000000a0
        /*0488*/ 	.short	0x010a
        /*048a*/ 	.byte	0xff
	.zero		1


	//   ....[56]....
        /*048c*/ 	.word	0x00003130
        /*0490*/ 	.word	0x00000002
        /*0494*/ 	.word	0x00000000
        /*0498*/ 	.short	0x0101
        /*049a*/ 	.byte	0xff
	.zero		1


	//   ....[57]....
        /*049c*/ 	.word	0x000031c0
        /*04a0*/ 	.word	0x000000ff
        /*04a4*/ 	.word	0x000000b0
        /*04a8*/ 	.short	0x0106
        /*04aa*/ 	.byte	0x04
	.zero		1


	//   ....[58]....
        /*04ac*/ 	.word	0x000031e0
        /*04b0*/ 	.word	0x000000ff
        /*04b4*/ 	.word	0x000000b0
        /*04b8*/ 	.short	0x010a
        /*04ba*/ 	.byte	0x04
	.zero		1


	//   ....[59]....
        /*04bc*/ 	.word	0x00003270
        /*04c0*/ 	.word	0x000000ff
        /*04c4*/ 	.word	0x000000b0
        /*04c8*/ 	.short	0x0106
        /*04ca*/ 	.byte	0x07
	.zero		1


	//   ....[60]....
        /*04cc*/ 	.word	0x000032b0
        /*04d0*/ 	.word	0x00000000
        /*04d4*/ 	.word	0x000000b0
        /*04d8*/ 	.short	0x010a
        /*04da*/ 	.byte	0xff
	.zero		1


	//   ....[61]....
        /*04dc*/ 	.word	0x00003800
        /*04e0*/ 	.word	0x00000000
        /*04e4*/ 	.word	0x000000a0
        /*04e8*/ 	.short	0x010a
        /*04ea*/ 	.byte	0xff
	.zero		1


	//   ....[62]....
        /*04ec*/ 	.word	0x00003900
        /*04f0*/ 	.word	0x00000003
        /*04f4*/ 	.word	0x00000000
        /*04f8*/ 	.short	0x0101
        /*04fa*/ 	.byte	0xff
	.zero		1


	//   ....[63]....
        /*04fc*/ 	.word	0x00003910
        /*0500*/ 	.word	0x000000ff
        /*0504*/ 	.word	0x00000000
        /*0508*/ 	.short	0x010a
        /*050a*/ 	.byte	0x04
	.zero		1


	//   ....[64]....
        /*050c*/ 	.word	0x00003990
        /*0510*/ 	.word	0x000000ff
        /*0514*/ 	.word	0x000000e0
        /*0518*/ 	.short	0x010a
        /*051a*/ 	.byte	0x1f
	.zero		1


	//   ....[65]....
        /*051c*/ 	.word	0x00003a70
        /*0520*/ 	.word	0x000000ff
        /*0524*/ 	.word	0x00000000
        /*0528*/ 	.short	0x010a
        /*052a*/ 	.byte	0x05
	.zero		1


	//   ....[66]....
        /*052c*/ 	.word	0x00003bb0
        /*0530*/ 	.word	0x000000ff
        /*0534*/ 	.word	0x00000000
        /*0538*/ 	.short	0x010a
        /*053a*/ 	.byte	0x04
	.zero		1


	//   ....[67]....
        /*053c*/ 	.word	0x00003e40
        /*0540*/ 	.word	0x000000ff
        /*0544*/ 	.word	0x00000000
        /*0548*/ 	.short	0x010a
        /*054a*/ 	.byte	0x04
	.zero		1


	//   ....[68]....
        /*054c*/ 	.word	0x00003ed0
        /*0550*/ 	.word	0x000000ff
        /*0554*/ 	.word	0x00000000
        /*0558*/ 	.short	0x010a
        /*055a*/ 	.byte	0x05
	.zero		1


	//   ....[69]....
        /*055c*/ 	.word	0x00003f60
        /*0560*/ 	.word	0x000000ff
        /*0564*/ 	.word	0x00000000
        /*0568*/ 	.short	0x010a
        /*056a*/ 	.byte	0x05
	.zero		1


	//   ....[70]....
        /*056c*/ 	.word	0x00003ff0
        /*0570*/ 	.word	0x000000ff
        /*0574*/ 	.word	0x00000000
        /*0578*/ 	.short	0x010a
        /*057a*/ 	.byte	0x04
	.zero		1


	//   ....[71]....
        /*057c*/ 	.word	0x000044c0
        /*0580*/ 	.word	0x0000000c
        /*0584*/ 	.word	0x000000a0
        /*0588*/ 	.short	0x010a
        /*058a*/ 	.byte	0xff
	.zero		1


	//   ....[72]....
        /*058c*/ 	.word	0x00004630
        /*0590*/ 	.word	0x00000000
        /*0594*/ 	.word	0x00000000
        /*0598*/ 	.short	0x0101
        /*059a*/ 	.byte	0xff
	.zero		1


	//   ....[73]....
        /*059c*/ 	.word	0x00004ac0
        /*05a0*/ 	.word	0x000000ff
        /*05a4*/ 	.word	0x00000098
        /*05a8*/ 	.short	0x010a
        /*05aa*/ 	.byte	0x15
	.zero		1


	//   ....[74]....
        /*05ac*/ 	.word	0x00004c40
        /*05b0*/ 	.word	0x000000ff
        /*05b4*/ 	.word	0x00000070
        /*05b8*/ 	.short	0x010a
        /*05ba*/ 	.byte	0x15
	.zero		1


	//   ....[75]....
        /*05bc*/ 	.word	0x00004dc0
        /*05c0*/ 	.word	0x000000ff
        /*05c4*/ 	.word	0x00000050
        /*05c8*/ 	.short	0x010b
        /*05ca*/ 	.byte	0x15
	.zero		1


	//   ....[76]....
        /*05cc*/ 	.word	0x00004dd0
        /*05d0*/ 	.word	0x000000ff
        /*05d4*/ 	.word	0x00000000
        /*05d8*/ 	.short	0x0101
        /*05da*/ 	.byte	0x06
	.zero		1


	//   ....[77]....
        /*05dc*/ 	.word	0x00004de0
        /*05e0*/ 	.word	0x000000ff
        /*05e4*/ 	.word	0x00000078
        /*05e8*/ 	.short	0x010a
        /*05ea*/ 	.byte	0x15
	.zero		1


	//   ....[78]....
        /*05ec*/ 	.word	0x00004f40
        /*05f0*/ 	.word	0x000000ff
        /*05f4*/ 	.word	0x00000058
        /*05f8*/ 	.short	0x010b
        /*05fa*/ 	.byte	0x15
	.zero		1


	//   ....[79]....
        /*05fc*/ 	.word	0x00004f50
        /*0600*/ 	.word	0x000000ff
        /*0604*/ 	.word	0x00000000
        /*0608*/ 	.short	0x0101
        /*060a*/ 	.byte	0x06
	.zero		1


	//   ....[80]....
        /*060c*/ 	.word	0x00004f60
        /*0610*/ 	.word	0x000000ff
        /*0614*/ 	.word	0x00000080
        /*0618*/ 	.short	0x010a
        /*061a*/ 	.byte	0x15
	.zero		1


	//   ....[81]....
        /*061c*/ 	.word	0x000050b0
        /*0620*/ 	.word	0x000000ff
        /*0624*/ 	.word	0x00000060
        /*0628*/ 	.short	0x010b
        /*062a*/ 	.byte	0x15
	.zero		1


	//   ....[82]....
        /*062c*/ 	.word	0x000050c0
        /*0630*/ 	.word	0x000000ff
        /*0634*/ 	.word	0x00000000
        /*0638*/ 	.short	0x0101
        /*063a*/ 	.byte	0x06
	.zero		1


	//   ....[83]....
        /*063c*/ 	.word	0x000050d0
        /*0640*/ 	.word	0x000000ff
        /*0644*/ 	.word	0x00000088
        /*0648*/ 	.short	0x010a
        /*064a*/ 	.byte	0x15
	.zero		1


	//   ....[84]....
        /*064c*/ 	.word	0x000052c0
        /*0650*/ 	.word	0x000000ff
        /*0654*/ 	.word	0x00000068
        /*0658*/ 	.short	0x010b
        /*065a*/ 	.byte	0x15
	.zero		1


	//   ....[85]....
        /*065c*/ 	.word	0x000052d0
        /*0660*/ 	.word	0x000000ff
        /*0664*/ 	.word	0x00000000
        /*0668*/ 	.short	0x0101
        /*066a*/ 	.byte	0x25
	.zero		1


	//   ....[86]....
        /*066c*/ 	.word	0x00005300
        /*0670*/ 	.word	0x000000ff
        /*0674*/ 	.word	0x00000070
        /*0678*/ 	.short	0x010a
        /*067a*/ 	.byte	0x15
	.zero		1


	//   ....[87]....
        /*067c*/ 	.word	0x00005320
        /*0680*/ 	.word	0x000000ff
        /*0684*/ 	.word	0x00000078
        /*0688*/ 	.short	0x010a
        /*068a*/ 	.byte	0x15
	.zero		1


	//   ....[88]....
        /*068c*/ 	.word	0x00005340
        /*0690*/ 	.word	0x000000ff
        /*0694*/ 	.word	0x00000080
        /*0698*/ 	.short	0x010a
        /*069a*/ 	.byte	0x15
	.zero		1


	//   ....[89]....
        /*069c*/ 	.word	0x00005380
        /*06a0*/ 	.word	0x00000000
        /*06a4*/ 	.word	0x00000088
        /*06a8*/ 	.short	0x010a
        /*06aa*/ 	.byte	0xff
	.zero		1


	//   ....[90]....
        /*06ac*/ 	.word	0x000056c0
        /*06b0*/ 	.word	0x00000003
        /*06b4*/ 	.word	0x000000a0
        /*06b8*/ 	.short	0x010a
        /*06ba*/ 	.byte	0xff
	.zero		1


	//   ....[91]....
        /*06bc*/ 	.word	0x00005840
        /*06c0*/ 	.word	0x00000000
        /*06c4*/ 	.word	0x00000000
        /*06c8*/ 	.short	0x0101
        /*06ca*/ 	.byte	0xff
	.zero		1


	//   ....[92]....
        /*06cc*/ 	.word	0x00006330
        /*06d0*/ 	.word	0x00000002
        /*06d4*/ 	.word	0x00000050
        /*06d8*/ 	.short	0x010a
        /*06da*/ 	.byte	0xff
	.zero		1


	//   ....[93]....
        /*06dc*/ 	.word	0x00006350
        /*06e0*/ 	.word	0x00000034
        /*06e4*/ 	.word	0x000000c0
        /*06e8*/ 	.short	0x010a
        /*06ea*/ 	.byte	0xff
	.zero		1


	//   ....[94]....
        /*06ec*/ 	.word	0x00006490
        /*06f0*/ 	.word	0x00000002
        /*06f4*/ 	.word	0x00000050
        /*06f8*/ 	.short	0x010a
        /*06fa*/ 	.byte	0xff
	.zero		1


	//   ....[95]....
        /*06fc*/ 	.word	0x000065b0
        /*0700*/ 	.word	0x00000000
        /*0704*/ 	.word	0x00000000
        /*0708*/ 	.short	0x0101
        /*070a*/ 	.byte	0xff
	.zero		1


	//   ....[96]....
        /*070c*/ 	.word	0x00006630
        /*0710*/ 	.word	0x00000034
        /*0714*/ 	.word	0x000000c0
        /*0718*/ 	.short	0x010a
        /*071a*/ 	.byte	0xff
	.zero		1


	//   ....[97]....
        /*071c*/ 	.word	0x000071a0
        /*0720*/ 	.word	0x00000000
        /*0724*/ 	.word	0x00000050
        /*0728*/ 	.short	0x010a
        /*072a*/ 	.byte	0xff
	.zero		1


	//   ....[98]....
        /*072c*/ 	.word	0x00007250
        /*0730*/ 	.word	0x00000000
        /*0734*/ 	.word	0x00000050
        /*0738*/ 	.short	0x010a
        /*073a*/ 	.byte	0xff
	.zero		1


	//   ....[99]....
        /*073c*/ 	.word	0x00007370
        /*0740*/ 	.word	0x00000000
        /*0744*/ 	.word	0x00000000
        /*0748*/ 	.short	0x0101
        /*074a*/ 	.byte	0xff
	.zero		1


	//   ....[100]....
        /*074c*/ 	.word	0x00007ee0
        /*0750*/ 	.word	0x00000000
        /*0754*/ 	.word	0x00000050
        /*0758*/ 	.short	0x010a
        /*075a*/ 	.byte	0xff
	.zero		1


	//   ....[101]....
        /*075c*/ 	.word	0x00007f90
        /*0760*/ 	.word	0x00000000
        /*0764*/ 	.word	0x00000050
        /*0768*/ 	.short	0x010a
        /*076a*/ 	.byte	0xff
	.zero		1


	//   ....[102]....
        /*076c*/ 	.word	0x000080c0
        /*0770*/ 	.word	0x00000000
        /*0774*/ 	.word	0x00000000
        /*0778*/ 	.short	0x0101
        /*077a*/ 	.byte	0xff
	.zero		1


	//   ....[103]....
        /*077c*/ 	.word	0x00008c60
        /*0780*/ 	.word	0x00000000
        /*0784*/ 	.word	0x00000050
        /*0788*/ 	.short	0x010a
        /*078a*/ 	.byte	0xff
	.zero		1


	//   ....[104]....
        /*078c*/ 	.word	0x00008d10
        /*0790*/ 	.word	0x00000000
        /*0794*/ 	.word	0x00000050
        /*0798*/ 	.short	0x010a
        /*079a*/ 	.byte	0xff
	.zero		1


	//   ....[105]....
        /*079c*/ 	.word	0x00008e30
        /*07a0*/ 	.word	0x00000000
        /*07a4*/ 	.word	0x00000000
        /*07a8*/ 	.short	0x0101
        /*07aa*/ 	.byte	0xff
	.zero		1


	//   ....[106]....
        /*07ac*/ 	.word	0x00009240
        /*07b0*/ 	.word	0x000000ff
        /*07b4*/ 	.word	0x00000000
        /*07b8*/ 	.short	0x0101
        /*07ba*/ 	.byte	0x04
	.zero		1


	//   ....[107]....
        /*07bc*/ 	.word	0x00009b30
        /*07c0*/ 	.word	0x00000000
        /*07c4*/ 	.word	0x00000110
        /*07c8*/ 	.short	0x010a
        /*07ca*/ 	.byte	0xff
	.zero		1


	//   ....[108]....
        /*07cc*/ 	.word	0x00009b90
        /*07d0*/ 	.word	0x00000000
        /*07d4*/ 	.word	0x00000028
        /*07d8*/ 	.short	0x010a
        /*07da*/ 	.byte	0xff
	.zero		1


	//   ....[109]....
        /*07dc*/ 	.word	0x00009bf0
        /*07e0*/ 	.word	0x00000000
        /*07e4*/ 	.word	0x00000028
        /*07e8*/ 	.short	0x010a
        /*07ea*/ 	.byte	0xff
	.zero		1


	//   ....[110]....
        /*07ec*/ 	.word	0x00009c40
        /*07f0*/ 	.word	0x00000003
        /*07f4*/ 	.word	0x000000a0
        /*07f8*/ 	.short	0x010a
        /*07fa*/ 	.byte	0xff
	.zero		1


	//   ....[111]....
        /*07fc*/ 	.word	0x00009ca0
        /*0800*/ 	.word	0x00000000
        /*0804*/ 	.word	0x00000000
        /*0808*/ 	.short	0x010a
        /*080a*/ 	.byte	0xff
	.zero		1


	//   ....[112]....
        /*080c*/ 	.word	0x00009d00
        /*0810*/ 	.word	0x00000000
        /*0814*/ 	.word	0x00000000
        /*0818*/ 	.short	0x010a
        /*081a*/ 	.byte	0xff
	.zero		1


	//   ....[113]....
        /*081c*/ 	.word	0x00009d60
        /*0820*/ 	.word	0x00000000
        /*0824*/ 	.word	0x00000000
        /*0828*/ 	.short	0x010a
        /*082a*/ 	.byte	0xff
	.zero		1


	//   ....[114]....
        /*082c*/ 	.word	0x00009dc0
        /*0830*/ 	.word	0x00000000
        /*0834*/ 	.word	0x00000000
        /*0838*/ 	.short	0x010a
        /*083a*/ 	.byte	0xff
	.zero		1


	//   ....[115]....
        /*083c*/ 	.word	0x00009e10
        /*0840*/ 	.word	0x00000002
        /*0844*/ 	.word	0x00000100
        /*0848*/ 	.short	0x010a
        /*084a*/ 	.byte	0xff
	.zero		1


	//   ....[116]....
        /*084c*/ 	.word	0x00009e70
        /*0850*/ 	.word	0x00000002
        /*0854*/ 	.word	0x000000b0
        /*0858*/ 	.short	0x010a
        /*085a*/ 	.byte	0xff
	.zero		1


	//   ....[117]....
        /*085c*/ 	.word	0x00009ec0
        /*0860*/ 	.word	0x00000002
        /*0864*/ 	.word	0x000000a0
        /*0868*/ 	.short	0x010a
        /*086a*/ 	.byte	0xff
	.zero		1


	//   ....[118]....
        /*086c*/ 	.word	0x00009f20
        /*0870*/ 	.word	0x00000000
        /*0874*/ 	.word	0x000000b0
        /*0878*/ 	.short	0x010a
        /*087a*/ 	.byte	0xff
	.zero		1


	//   ....[119]....
        /*087c*/ 	.word	0x00009f70
        /*0880*/ 	.word	0x00000000
        /*0884*/ 	.word	0x000000a0
        /*0888*/ 	.short	0x010a
        /*088a*/ 	.byte	0xff
	.zero		1


	//   ....[120]....
        /*088c*/ 	.word	0x00009fd0
        /*0890*/ 	.word	0x00000002
        /*0894*/ 	.word	0x000000e0
        /*0898*/ 	.short	0x010a
        /*089a*/ 	.byte	0xff
	.zero		1


	//   ....[121]....
        /*089c*/ 	.word	0x0000a030
        /*08a0*/ 	.word	0x00000000
        /*08a4*/ 	.word	0x00000000
        /*08a8*/ 	.short	0x010a
        /*08aa*/ 	.byte	0xff
	.zero		1


	//   ....[122]....
        /*08ac*/ 	.word	0x0000a090
        /*08b0*/ 	.word	0x00000000
        /*08b4*/ 	.word	0x00000000
        /*08b8*/ 	.short	0x010a
        /*08ba*/ 	.byte	0xff
	.zero		1


	//   ....[123]....
        /*08bc*/ 	.word	0x0000a0f0
        /*08c0*/ 	.word	0x00000000
        /*08c4*/ 	.word	0x00000000
        /*08c8*/ 	.short	0x010a
        /*08ca*/ 	.byte	0xff
	.zero		1


	//   ....[124]....
        /*08cc*/ 	.word	0x0000a150
        /*08d0*/ 	.word	0x00000000
        /*08d4*/ 	.word	0x00000000
        /*08d8*/ 	.short	0x010a
        /*08da*/ 	.byte	0xff
	.zero		1


	//   ....[125]....
        /*08dc*/ 	.word	0x0000a1b0
        /*08e0*/ 	.word	0x00000000
        /*08e4*/ 	.word	0x00000000
        /*08e8*/ 	.short	0x010a
        /*08ea*/ 	.byte	0xff
	.zero		1


	//   ....[126]....
        /*08ec*/ 	.word	0x0000a200
        /*08f0*/ 	.word	0x0000000c
        /*08f4*/ 	.word	0x000000a0
        /*08f8*/ 	.short	0x010a
        /*08fa*/ 	.byte	0xff
	.zero		1


	//   ....[127]....
        /*08fc*/ 	.word	0x0000a260
        /*0900*/ 	.word	0x00000000
        /*0904*/ 	.word	0x00000098
        /*0908*/ 	.short	0x010a
        /*090a*/ 	.byte	0xff
	.zero		1


	//   ....[128]....
        /*090c*/ 	.word	0x0000a2c0
        /*0910*/ 	.word	0x00000000
        /*0914*/ 	.word	0x00000070
        /*0918*/ 	.short	0x010a
        /*091a*/ 	.byte	0xff
	.zero		1


	//   ....[129]....
        /*091c*/ 	.word	0x0000a320
        /*0920*/ 	.word	0x00000000
        /*0924*/ 	.word	0x00000078
        /*0928*/ 	.short	0x010a
        /*092a*/ 	.byte	0xff
	.zero		1


	//   ....[130]....
        /*092c*/ 	.word	0x0000a380
        /*0930*/ 	.word	0x00000000
        /*0934*/ 	.word	0x00000080
        /*0938*/ 	.short	0x010a
        /*093a*/ 	.byte	0xff
	.zero		1


	//   ....[131]....
        /*093c*/ 	.word	0x0000a3e0
        /*0940*/ 	.word	0x00000000
        /*0944*/ 	.word	0x00000088
        /*0948*/ 	.short	0x010a
        /*094a*/ 	.byte	0xff
	.zero		1


	//   ....[132]....
        /*094c*/ 	.word	0x0000a440
        /*0950*/ 	.word	0x00000000
        /*0954*/ 	.word	0x00000070
        /*0958*/ 	.short	0x010a
        /*095a*/ 	.byte	0xff
	.zero		1


	//   ....[133]....
        /*095c*/ 	.word	0x0000a4a0
        /*0960*/ 	.word	0x00000000
        /*0964*/ 	.word	0x00000078
        /*0968*/ 	.short	0x010a
        /*096a*/ 	.byte	0xff
	.zero		1


	//   ....[134]....
        /*096c*/ 	.word	0x0000a500
        /*0970*/ 	.word	0x00000000
        /*0974*/ 	.word	0x00000080
        /*0978*/ 	.short	0x010a
        /*097a*/ 	.byte	0xff
	.zero		1


	//   ....[135]....
        /*097c*/ 	.word	0x0000a550
        /*0980*/ 	.word	0x00000003
        /*0984*/ 	.word	0x000000a0
        /*0988*/ 	.short	0x010a
        /*098a*/ 	.byte	0xff
	.zero		1


	//   ....[136]....
        /*098c*/ 	.word	0x0000a5a0
        /*0990*/ 	.word	0x00000002
        /*0994*/ 	.word	0x00000050
        /*0998*/ 	.short	0x010a
        /*099a*/ 	.byte	0xff
	.zero		1


	//   ....[137]....
        /*099c*/ 	.word	0x0000a5f0
        /*09a0*/ 	.word	0x00000034
        /*09a4*/ 	.word	0x000000c0
        /*09a8*/ 	.short	0x010a
        /*09aa*/ 	.byte	0xff
	.zero		1


	//   ....[138]....
        /*09ac*/ 	.word	0x0000a640
        /*09b0*/ 	.word	0x00000000
        /*09b4*/ 	.word	0x00000050
        /*09b8*/ 	.short	0x010a
        /*09ba*/ 	.byte	0xff
	.zero		1


	//   ....[139]....
        /*09bc*/ 	.word	0x0000a690
        /*09c0*/ 	.word	0x00000000
        /*09c4*/ 	.word	0x00000050
        /*09c8*/ 	.short	0x010a
        /*09ca*/ 	.byte	0xff
	.zero		1


	//   ....[140]....
        /*09cc*/ 	.word	0x0000a6e0
        /*09d0*/ 	.word	0x00000000
        /*09d4*/ 	.word	0x00000050
        /*09d8*/ 	.short	0x010a
        /*09da*/ 	.byte	0xff
	.zero		1


	//----- nvinfo : EIATTR_NUM_MBARRIERS
	.align		4
.L_48:
        /*09dc*/ 	.byte	0x03, 0x38
        /*09de*/ 	.short	0x0024


	//----- nvinfo : EIATTR_EXIT_INSTR_OFFSETS
	.align		4
        /*09e0*/ 	.byte	0x04, 0x1c
        /*09e2*/ 	.short	(.L_50 - .L_49)


	//   ....[0]....
.L_49:
        /*09e4*/ 	.word	0x00002d90


	//   ....[1]....
        /*09e8*/ 	.word	0x00003280


	//   ....[2]....
        /*09ec*/ 	.word	0x000032e0


	//   ....[3]....
        /*09f0*/ 	.word	0x00004250


	//   ....[4]....
        /*09f4*/ 	.word	0x000053b0


	//   ....[5]....
        /*09f8*/ 	.word	0x000053f0


	//   ....[6]....
        /*09fc*/ 	.word	0x00009b20


	//----- nvinfo : EIATTR_MAX_THREADS
	.align		4
.L_50:
        /*0a00*/ 	.byte	0x04, 0x05
        /*0a02*/ 	.short	(.L_52 - .L_51)
.L_51:
        /*0a04*/ 	.word	0x00000100
        /*0a08*/ 	.word	0x00000001
        /*0a0c*/ 	.word	0x00000001


	//----- nvinfo : EIATTR_CRS_STACK_SIZE
	.align		4
.L_52:
        /*0a10*/ 	.byte	0x04, 0x1e
        /*0a12*/ 	.short	(.L_54 - .L_53)
.L_53:
        /*0a14*/ 	.word	0x00000000


	//----- nvinfo : EIATTR_CBANK_PARAM_SIZE
	.align		4
.L_54:
        /*0a18*/ 	.byte	0x03, 0x19
        /*0a1a*/ 	.short	0x0800


	//----- nvinfo : EIATTR_PARAM_CBANK
	.align		4
        /*0a1c*/ 	.byte	0x04, 0x0a
        /*0a1e*/ 	.short	(.L_56 - .L_55)
	.align		4
.L_55:
        /*0a20*/ 	.word	index@(.nv.constant0._ZN7cutlass13device_kernelINS_4gemm6kernel13GemmUniversalIN4cute5tupleIJiiiiEEENS1_10collective13CollectiveMmaINS1_35MainloopSm100TmaUmmaWarpSpecializedILi5ELi2ELi4ENS5_IJNS4_1CILi4EEESB_NSA_ILi1EEEEEEEENS5_IJNSA_ILi64EEENSA_ILi256EEENSA_ILi128EEEEEEaNS5_IJlSC_lEEEaSJ_NS4_8TiledMMAINS4_8MMA_AtomIJNS4_15SM100_MMA_S8_SSIaaiLi64ELi256ELNS4_4UMMA5MajorE0ELSO_0ELNSN_8SaturateE0EEEEEENS4_6LayoutINS5_IJSC_SC_SC_EEENS5_IJNSA_ILi0EEESU_SU_EEEEENS5_IJNS4_10UnderscoreESX_SX_EEEEENS4_23SM90_TMA_LOAD_MULTICASTENS4_14ComposedLayoutINS4_7SwizzleILi3ELi4ELi3EEENS4_18smem_ptr_flag_bitsILi8EEENSS_INS5_IJNSA_ILi8EEESH_EEENS5_IJSH_SC_EEEEEEEvNS4_8identityES10_S1A_vS1B_EENS_8epilogue10collective18CollectiveEpilogueINS1D_23Sm100TmaWarpSpecializedILi4ELi2ELi32ELb0ELb0EEEJSI_NS5_IJNSS_ISF_SC_EES1I_EEEaSJ_aSJ_NS1D_6fusion15FusionCallbacksIS1H_NS1K_17LinearCombinationIaiaiLNS_15FloatRoundStyleE2EEESI_S1J_JEEENS4_5SM1004TMEM4LOAD26SM100_TMEM_LOAD_16dp32b32xENS4_13SM90_TMA_LOADENS11_INS12_ILi2ELi4ELi3EEES15_NSS_INS5_IJS16_SF_EEENS5_IJSF_SC_EEEEEEENS4_39AutoVectorizingCopyWithAssumedAlignmentILi128EEENS4_14SM90_TMA_STOREES1Z_S21_S21_EEEvvEEEEvNT_6ParamsE)
        /*0a24*/ 	.short	0x0380
        /*0a26*/ 	.short	0x0800


	//----- nvinfo : EIATTR_SW_WAR
	.align		4
.L_56:
        /*0a28*/ 	.byte	0x04, 0x36
        /*0a2a*/ 	.short	(.L_58 - .L_57)
.L_57:
        /*0a2c*/ 	.word	0x00000008
.L_58:


//--------------------- .nv.callgraph             --------------------------
	.section	.nv.callgraph,"",@"SHT_CUDA_CALLGRAPH"
	.align	4
	.sectionentsize	8
	.align		4
        /*0000*/ 	.word	0x00000000
	.align		4
        /*0004*/ 	.word	0xffffffff
	.align		4
        /*0008*/ 	.word	index@(_ZN7cutlass13device_kernelINS_4gemm6kernel13GemmUniversalIN4cute5tupleIJiiiiEEENS1_10collective13CollectiveMmaINS1_35MainloopSm100TmaUmmaWarpSpecializedILi5ELi2ELi4ENS5_IJNS4_1CILi4EEESB_NSA_ILi1EEEEEEEENS5_IJNSA_ILi64EEENSA_ILi256EEENSA_ILi128EEEEEEaNS5_IJlSC_lEEEaSJ_NS4_8TiledMMAINS4_8MMA_AtomIJNS4_15SM100_MMA_S8_SSIaaiLi64ELi256ELNS4_4UMMA5MajorE0ELSO_0ELNSN_8SaturateE0EEEEEENS4_6LayoutINS5_IJSC_SC_SC_EEENS5_IJNSA_ILi0EEESU_SU_EEEEENS5_IJNS4_10UnderscoreESX_SX_EEEEENS4_23SM90_TMA_LOAD_MULTICASTENS4_14ComposedLayoutINS4_7SwizzleILi3ELi4ELi3EEENS4_18smem_ptr_flag_bitsILi8EEENSS_INS5_IJNSA_ILi8EEESH_EEENS5_IJSH_SC_EEEEEEEvNS4_8identityES10_S1A_vS1B_EENS_8epilogue10collective18CollectiveEpilogueINS1D_23Sm100TmaWarpSpecializedILi4ELi2ELi32ELb0ELb0EEEJSI_NS5_IJNSS_ISF_SC_EES1I_EEEaSJ_aSJ_NS1D_6fusion15FusionCallbacksIS1H_NS1K_17LinearCombinationIaiaiLNS_15FloatRoundStyleE2EEESI_S1J_JEEENS4_5SM1004TMEM4LOAD26SM100_TMEM_LOAD_16dp32b32xENS4_13SM90_TMA_LOADENS11_INS12_ILi2ELi4ELi3EEES15_NSS_INS5_IJS16_SF_EEENS5_IJSF_SC_EEEEEEENS4_39AutoVectorizingCopyWithAssumedAlignmentILi128EEENS4_14SM90_TMA_STOREES1Z_S21_S21_EEEvvEEEEvNT_6ParamsE)
	.align		4
        /*000c*/ 	.word	index@(__assertfail)
	.align		4
        /*0010*/ 	.word	0x00000000
	.align		4
        /*0014*/ 	.word	0xfffffffe
	.align		4
        /*0018*/ 	.word	0x00000000
	.align		4
        /*001c*/ 	.word	0xfffffffd
	.align		4
        /*0020*/ 	.word	0x00000000
	.align		4
        /*0024*/ 	.word	0xfffffffc


//--------------------- .nv.constant4             --------------------------
	.section	.nv.constant4,"a",@progbits
	.align	8
	.align		8
.nv.constant4:
        /*0000*/ 	.dword	__assertfail
	.align		8
        /*0008*/ 	.dword	__unnamed_1
	.align		8
        /*0010*/ 	.dword	__unnamed_2
	.align		8
        /*0018*/ 	.dword	__unnamed_3
	.align		8
        /*0020*/ 	.dword	_ZN40_INTERNAL_49c53e3c_4_k_cu_30e6d339_318694cuda3std3__45__cpo5beginE
	.align		8
        /*0028*/ 	.dword	_ZN40_INTERNAL_49c53e3c_4_k_cu_30e6d339_318694cuda3std3__45__cpo3endE
	.align		8
        /*0030*/ 	.dword	_ZN40_INTERNAL_49c53e3c_4_k_cu_30e6d339_318694cuda3std3__45__cpo6cbeginE
	.align		8
        /*0038*/ 	.dword	_ZN40_INTERNAL_49c53e3c_4_k_cu_30e6d339_318694cuda3std3__45__cpo4cendE
	.align		8
        /*0040*/ 	.dword	_ZN40_INTERNAL_49c53e3c_4_k_cu_30e6d339_318694cuda3std3__442_GLOBAL__N__49c53e3c_4_k_cu_30e6d339_318696ignoreE
	.align		8
        /*0048*/ 	.dword	_ZN40_INTERNAL_49c53e3c_4_k_cu_30e6d339_318694cuda3std3__419piecewise_constructE
	.align		8
        /*0050*/ 	.dword	_ZN40_INTERNAL_49c53e3c_4_k_cu_30e6d339_318694cuda3std3__48in_placeE
	.align		8
        /*0058*/ 	.dword	_ZN40_INTERNAL_49c53e3c_4_k_cu_30e6d339_318694cuda3std6ranges3__45__cpo4swapE
	.align		8
        /*0060*/ 	.dword	_ZN40_INTERNAL_49c53e3c_4_k_cu_30e6d339_318694cuda3std6ranges3__45__cpo9iter_moveE
	.align		8
        /*0068*/ 	.dword	_ZN40_INTERNAL_49c53e3c_4_k_cu_30e6d339_318694cute7productE
	.align		8
        /*0070*/ 	.dword	_ZN40_INTERNAL_49c53e3c_4_k_cu_30e6d339_318694cute1_E
	.align		8
        /*0078*/ 	.dword	$str$25
	.align		8
        /*0080*/ 	.dword	$str$26
	.align		8
        /*0088*/ 	.dword	$str$27
	.align		8
        /*0090*/ 	.dword	$str$28


//--------------------- .text._ZN7cutlass13device_kernelINS_4gemm6kernel13GemmUniversalIN4cute5tupleIJiiiiEEENS1_10collective13CollectiveMmaINS1_35MainloopSm100TmaUmmaWarpSpecializedILi5ELi2ELi4ENS5_IJNS4_1CILi4EEESB_NSA_ILi1EEEEEEEENS5_IJNSA_ILi64EEENSA_ILi256EEENSA_ILi128EEEEEEaNS5_IJlSC_lEEEaSJ_NS4_8TiledMMAINS4_8MMA_AtomIJNS4_15SM100_MMA_S8_SSIaaiLi64ELi256ELNS4_4UMMA5MajorE0ELSO_0ELNSN_8SaturateE0EEEEEENS4_6LayoutINS5_IJSC_SC_SC_EEENS5_IJNSA_ILi0EEESU_SU_EEEEENS5_IJNS4_10UnderscoreESX_SX_EEEEENS4_23SM90_TMA_LOAD_MULTICASTENS4_14ComposedLayoutINS4_7SwizzleILi3ELi4ELi3EEENS4_18smem_ptr_flag_bitsILi8EEENSS_INS5_IJNSA_ILi8EEESH_EEENS5_IJSH_SC_EEEEEEEvNS4_8identityES10_S1A_vS1B_EENS_8epilogue10collective18CollectiveEpilogueINS1D_23Sm100TmaWarpSpecializedILi4ELi2ELi32ELb0ELb0EEEJSI_NS5_IJNSS_ISF_SC_EES1I_EEEaSJ_aSJ_NS1D_6fusion15FusionCallbacksIS1H_NS1K_17LinearCombinationIaiaiLNS_15FloatRoundStyleE2EEESI_S1J_JEEENS4_5SM1004TMEM4LOAD26SM100_TMEM_LOAD_16dp32b32xENS4_13SM90_TMA_LOADENS11_INS12_ILi2ELi4ELi3EEES15_NSS_INS5_IJS16_SF_EEENS5_IJSF_SC_EEEEEEENS4_39AutoVectorizingCopyWithAssumedAlignmentILi128EEENS4_14SM90_TMA_STOREES1Z_S21_S21_EEEvvEEEEvNT_6ParamsE --------------------------
	.section	.text._ZN7cutlass13device_kernelINS_4gemm6kernel13GemmUniversalIN4cute5tupleIJiiiiEEENS1_10collective13CollectiveMmaINS1_35MainloopSm100TmaUmmaWarpSpecializedILi5ELi2ELi4ENS5_IJNS4_1CILi4EEESB_NSA_ILi1EEEEEEEENS5_IJNSA_ILi64EEENSA_ILi256EEENSA_ILi128EEEEEEaNS5_IJlSC_lEEEaSJ_NS4_8TiledMMAINS4_8MMA_AtomIJNS4_15SM100_MMA_S8_SSIaaiLi64ELi256ELNS4_4UMMA5MajorE0ELSO_0ELNSN_8SaturateE0EEEEEENS4_6LayoutINS5_IJSC_SC_SC_EEENS5_IJNSA_ILi0EEESU_SU_EEEEENS5_IJNS4_10UnderscoreESX_SX_EEEEENS4_23SM90_TMA_LOAD_MULTICASTENS4_14ComposedLayoutINS4_7SwizzleILi3ELi4ELi3EEENS4_18smem_ptr_flag_bitsILi8EEENSS_INS5_IJNSA_ILi8EEESH_EEENS5_IJSH_SC_EEEEEEEvNS4_8identityES10_S1A_vS1B_EENS_8epilogue10collective18CollectiveEpilogueINS1D_23Sm100TmaWarpSpecializedILi4ELi2ELi32ELb0ELb0EEEJSI_NS5_IJNSS_ISF_SC_EES1I_EEEaSJ_aSJ_NS1D_6fusion15FusionCallbacksIS1H_NS1K_17LinearCombinationIaiaiLNS_15FloatRoundStyleE2EEESI_S1J_JEEENS4_5SM1004TMEM4LOAD26SM100_TMEM_LOAD_16dp32b32xENS4_13SM90_TMA_LOADENS11_INS12_ILi2ELi4ELi3EEES15_NSS_INS5_IJS16_SF_EEENS5_IJSF_SC_EEEEEEENS4_39AutoVectorizingCopyWithAssumedAlignmentILi128EEENS4_14SM90_TMA_STOREES1Z_S21_S21_EEEvvEEEEvNT_6ParamsE,"ax",@progbits
	.align	128
.text._ZN7cutlass13device_kernelINS_4gemm6kernel13GemmUniversalIN4cute5tupleIJiiiiEEENS1_10collective13CollectiveMmaINS1_35MainloopSm100TmaUmmaWarpSpecializedILi5ELi2ELi4ENS5_IJNS4_1CILi4EEESB_NSA_ILi1EEEEEEEENS5_IJNSA_ILi64EEENSA_ILi256EEENSA_ILi128EEEEEEaNS5_IJlSC_lEEEaSJ_NS4_8TiledMMAINS4_8MMA_AtomIJNS4_15SM100_MMA_S8_SSIaaiLi64ELi256ELNS4_4UMMA5MajorE0ELSO_0ELNSN_8SaturateE0EEEEEENS4_6LayoutINS5_IJSC_SC_SC_EEENS5_IJNSA_ILi0EEESU_SU_EEEEENS5_IJNS4_10UnderscoreESX_SX_EEEEENS4_23SM90_TMA_LOAD_MULTICASTENS4_14ComposedLayoutINS4_7SwizzleILi3ELi4ELi3EEENS4_18smem_ptr_flag_bitsILi8EEENSS_INS5_IJNSA_ILi8EEESH_EEENS5_IJSH_SC_EEEEEEEvNS4_8identityES10_S1A_vS1B_EENS_8epilogue10collective18CollectiveEpilogueINS1D_23Sm100TmaWarpSpecializedILi4ELi2ELi32ELb0ELb0EEEJSI_NS5_IJNSS_ISF_SC_EES1I_EEEaSJ_aSJ_NS1D_6fusion15FusionCallbacksIS1H_NS1K_17LinearCombinationIaiaiLNS_15FloatRoundStyleE2EEESI_S1J_JEEENS4_5SM1004TMEM4LOAD26SM100_TMEM_LOAD_16dp32b32xENS4_13SM90_TMA_LOADENS11_INS12_ILi2ELi4ELi3EEES15_NSS_INS5_IJS16_SF_EEENS5_IJSF_SC_EEEEEEENS4_39AutoVectorizingCopyWithAssumedAlignmentILi128EEENS4_14SM90_TMA_STOREES1Z_S21_S21_EEEvvEEEEvNT_6ParamsE:
        .type           _ZN7cutlass13device_kernelINS_4gemm6kernel13GemmUniversalIN4cute5tupleIJiiiiEEENS1_10collective13CollectiveMmaINS1_35MainloopSm100TmaUmmaWarpSpecializedILi5ELi2ELi4ENS5_IJNS4_1CILi4EEESB_NSA_ILi1EEEEEEEENS5_IJNSA_ILi64EEENSA_ILi256EEENSA_ILi128EEEEEEaNS5_IJlSC_lEEEaSJ_NS4_8TiledMMAINS4_8MMA_AtomIJNS4_15SM100_MMA_S8_SSIaaiLi64ELi256ELNS4_4UMMA5MajorE0ELSO_0ELNSN_8SaturateE0EEEEEENS4_6LayoutINS5_IJSC_SC_SC_EEENS5_IJNSA_ILi0EEESU_SU_EEEEENS5_IJNS4_10UnderscoreESX_SX_EEEEENS4_23SM90_TMA_LOAD_MULTICASTENS4_14ComposedLayoutINS4_7SwizzleILi3ELi4ELi3EEENS4_18smem_ptr_flag_bitsILi8EEENSS_INS5_IJNSA_ILi8EEESH_EEENS5_IJSH_SC_EEEEEEEvNS4_8identityES10_S1A_vS1B_EENS_8epilogue10collective18CollectiveEpilogueINS1D_23Sm100TmaWarpSpecializedILi4ELi2ELi32ELb0ELb0EEEJSI_NS5_IJNSS_ISF_SC_EES1I_EEEaSJ_aSJ_NS1D_6fusion15FusionCallbacksIS1H_NS1K_17LinearCombinationIaiaiLNS_15FloatRoundStyleE2EEESI_S1J_JEEENS4_5SM1004TMEM4LOAD26SM100_TMEM_LOAD_16dp32b32xENS4_13SM90_TMA_LOADENS11_INS12_ILi2ELi4ELi3EEES15_NSS_INS5_IJS16_SF_EEENS5_IJSF_SC_EEEEEEENS4_39AutoVectorizingCopyWithAssumedAlignmentILi128EEENS4_14SM90_TMA_STOREES1Z_S21_S21_EEEvvEEEEvNT_6ParamsE,@function
        .size           _ZN7cutlass13device_kernelINS_4gemm6kernel13GemmUniversalIN4cute5tupleIJiiiiEEENS1_10collective13CollectiveMmaINS1_35MainloopSm100TmaUmmaWarpSpecializedILi5ELi2ELi4ENS5_IJNS4_1CILi4EEESB_NSA_ILi1EEEEEEEENS5_IJNSA_ILi64EEENSA_ILi256EEENSA_ILi128EEEEEEaNS5_IJlSC_lEEEaSJ_NS4_8TiledMMAINS4_8MMA_AtomIJNS4_15SM100_MMA_S8_SSIaaiLi64ELi256ELNS4_4UMMA5MajorE0ELSO_0ELNSN_8SaturateE0EEEEEENS4_6LayoutINS5_IJSC_SC_SC_EEENS5_IJNSA_ILi0EEESU_SU_EEEEENS5_IJNS4_10UnderscoreESX_SX_EEEEENS4_23SM90_TMA_LOAD_MULTICASTENS4_14ComposedLayoutINS4_7SwizzleILi3ELi4ELi3EEENS4_18smem_ptr_flag_bitsILi8EEENSS_INS5_IJNSA_ILi8EEESH_EEENS5_IJSH_SC_EEEEEEEvNS4_8identityES10_S1A_vS1B_EENS_8epilogue10collective18CollectiveEpilogueINS1D_23Sm100TmaWarpSpecializedILi4ELi2ELi32ELb0ELb0EEEJSI_NS5_IJNSS_ISF_SC_EES1I_EEEaSJ_aSJ_NS1D_6fusion15FusionCallbacksIS1H_NS1K_17LinearCombinationIaiaiLNS_15FloatRoundStyleE2EEESI_S1J_JEEENS4_5SM1004TMEM4LOAD26SM100_TMEM_LOAD_16dp32b32xENS4_13SM90_TMA_LOADENS11_INS12_ILi2ELi4ELi3EEES15_NSS_INS5_IJS16_SF_EEENS5_IJSF_SC_EEEEEEENS4_39AutoVectorizingCopyWithAssumedAlignmentILi128EEENS4_14SM90_TMA_STOREES1Z_S21_S21_EEEvvEEEEvNT_6ParamsE,(.L_x_180 - _ZN7cutlass13device_kernelINS_4gemm6kernel13GemmUniversalIN4cute5tupleIJiiiiEEENS1_10collective13CollectiveMmaINS1_35MainloopSm100TmaUmmaWarpSpecializedILi5ELi2ELi4ENS5_IJNS4_1CILi4EEESB_NSA_ILi1EEEEEEEENS5_IJNSA_ILi64EEENSA_ILi256EEENSA_ILi128EEEEEEaNS5_IJlSC_lEEEaSJ_NS4_8TiledMMAINS4_8MMA_AtomIJNS4_15SM100_MMA_S8_SSIaaiLi64ELi256ELNS4_4UMMA5MajorE0ELSO_0ELNSN_8SaturateE0EEEEEENS4_6LayoutINS5_IJSC_SC_SC_EEENS5_IJNSA_ILi0EEESU_SU_EEEEENS5_IJNS4_10UnderscoreESX_SX_EEEEENS4_23SM90_TMA_LOAD_MULTICASTENS4_14ComposedLayoutINS4_7SwizzleILi3ELi4ELi3EEENS4_18smem_ptr_flag_bitsILi8EEENSS_INS5_IJNSA_ILi8EEESH_EEENS5_IJSH_SC_EEEEEEEvNS4_8identityES10_S1A_vS1B_EENS_8epilogue10collective18CollectiveEpilogueINS1D_23Sm100TmaWarpSpecializedILi4ELi2ELi32ELb0ELb0EEEJSI_NS5_IJNSS_ISF_SC_EES1I_EEEaSJ_aSJ_NS1D_6fusion15FusionCallbacksIS1H_NS1K_17LinearCombinationIaiaiLNS_15FloatRoundStyleE2EEESI_S1J_JEEENS4_5SM1004TMEM4LOAD26SM100_TMEM_LOAD_16dp32b32xENS4_13SM90_TMA_LOADENS11_INS12_ILi2ELi4ELi3EEES15_NSS_INS5_IJS16_SF_EEENS5_IJSF_SC_EEEEEEENS4_39AutoVectorizingCopyWithAssumedAlignmentILi128EEENS4_14SM90_TMA_STOREES1Z_S21_S21_EEEvvEEEEvNT_6ParamsE)
        .other          _ZN7cutlass13device_kernelINS_4gemm6kernel13GemmUniversalIN4cute5tupleIJiiiiEEENS1_10collective13CollectiveMmaINS1_35MainloopSm100TmaUmmaWarpSpecializedILi5ELi2ELi4ENS5_IJNS4_1CILi4EEESB_NSA_ILi1EEEEEEEENS5_IJNSA_ILi64EEENSA_ILi256EEENSA_ILi128EEEEEEaNS5_IJlSC_lEEEaSJ_NS4_8TiledMMAINS4_8MMA_AtomIJNS4_15SM100_MMA_S8_SSIaaiLi64ELi256ELNS4_4UMMA5MajorE0ELSO_0ELNSN_8SaturateE0EEEEEENS4_6LayoutINS5_IJSC_SC_SC_EEENS5_IJNSA_ILi0EEESU_SU_EEEEENS5_IJNS4_10UnderscoreESX_SX_EEEEENS4_23SM90_TMA_LOAD_MULTICASTENS4_14ComposedLayoutINS4_7SwizzleILi3ELi4ELi3EEENS4_18smem_ptr_flag_bitsILi8EEENSS_INS5_IJNSA_ILi8EEESH_EEENS5_IJSH_SC_EEEEEEEvNS4_8identityES10_S1A_vS1B_EENS_8epilogue10collective18CollectiveEpilogueINS1D_23Sm100TmaWarpSpecializedILi4ELi2ELi32ELb0ELb0EEEJSI_NS5_IJNSS_ISF_SC_EES1I_EEEaSJ_aSJ_NS1D_6fusion15FusionCallbacksIS1H_NS1K_17LinearCombinationIaiaiLNS_15FloatRoundStyleE2EEESI_S1J_JEEENS4_5SM1004TMEM4LOAD26SM100_TMEM_LOAD_16dp32b32xENS4_13SM90_TMA_LOADENS11_INS12_ILi2ELi4ELi3EEES15_NSS_INS5_IJS16_SF_EEENS5_IJSF_SC_EEEEEEENS4_39AutoVectorizingCopyWithAssumedAlignmentILi128EEENS4_14SM90_TMA_STOREES1Z_S21_S21_EEEvvEEEEvNT_6ParamsE,@"STO_CUDA_ENTRY STV_DEFAULT"
_ZN7cutlass13device_kernelINS_4gemm6kernel13GemmUniversalIN4cute5tupleIJiiiiEEENS1_10collective13CollectiveMmaINS1_35MainloopSm100TmaUmmaWarpSpecializedILi5ELi2ELi4ENS5_IJNS4_1CILi4EEESB_NSA_ILi1EEEEEEEENS5_IJNSA_ILi64EEENSA_ILi256EEENSA_ILi128EEEEEEaNS5_IJlSC_lEEEaSJ_NS4_8TiledMMAINS4_8MMA_AtomIJNS4_15SM100_MMA_S8_SSIaaiLi64ELi256ELNS4_4UMMA5MajorE0ELSO_0ELNSN_8SaturateE0EEEEEENS4_6LayoutINS5_IJSC_SC_SC_EEENS5_IJNSA_ILi0EEESU_SU_EEEEENS5_IJNS4_10UnderscoreESX_SX_EEEEENS4_23SM90_TMA_LOAD_MULTICASTENS4_14ComposedLayoutINS4_7SwizzleILi3ELi4ELi3EEENS4_18smem_ptr_flag_bitsILi8EEENSS_INS5_IJNSA_ILi8EEESH_EEENS5_IJSH_SC_EEEEEEEvNS4_8identityES10_S1A_vS1B_EENS_8epilogue10collective18CollectiveEpilogueINS1D_23Sm100TmaWarpSpecializedILi4ELi2ELi32ELb0ELb0EEEJSI_NS5_IJNSS_ISF_SC_EES1I_EEEaSJ_aSJ_NS1D_6fusion15FusionCallbacksIS1H_NS1K_17LinearCombinationIaiaiLNS_15FloatRoundStyleE2EEESI_S1J_JEEENS4_5SM1004TMEM4LOAD26SM100_TMEM_LOAD_16dp32b32xENS4_13SM90_TMA_LOADENS11_INS12_ILi2ELi4ELi3EEES15_NSS_INS5_IJS16_SF_EEENS5_IJSF_SC_EEEEEEENS4_39AutoVectorizingCopyWithAssumedAlignmentILi128EEENS4_14SM90_TMA_STOREES1Z_S21_S21_EEEvvEEEEvNT_6ParamsE:
[----:B------:R-:W1:Y:S01]  /*0000*/  LDC R1, c[0x0][0x37c] ;  /* 0x0000df00ff017b82 */ /* 0x000e620000000800 */
[----:B------:R-:W2:Y:S01]  /*0010*/  S2R R87, SR_TID.X ;  /* 0x0000000000577919 */ /* 0x000ea20000002100 */
[----:B------:R-:W3:Y:S01]  /*0020*/  LDCU.64 UR8, c[0x0][0x890] ;  /* 0x00011200ff0877ac */ /* 0x000ee20008000a00 */
[----:B------:R-:W-:Y:S02]  /*0030*/  PRMT R78, RZ, 0x7610, R78 ;  /* 0x00007610ff4e7816 */ /* 0x000fe4000000004e */
[----:B------:R-:W-:Y:S02]  /*0040*/  ELECT P3, URZ, PT ;  /* 0x0000000000ff782f */ /* 0x000fe40003860000 */
[----:B---3--:R-:W-:-:S04]  /*0050*/  ISETP.NE.U32.AND P0, PT, RZ, UR8, PT ;  /* 0x00000008ff007c0c */ /* 0x008fc8000bf05070 */
[----:B------:R-:W-:Y:S02]  /*0060*/  ISETP.NE.AND.EX P1, PT, RZ, UR9, PT, P0 ;  /* 0x00000009ff007c0c */ /* 0x000fe4000bf25300 */
[----:B--2---:R-:W-:-:S05]  /*0070*/  SHF.R.U32.HI R79, RZ, 0x5, R87 ;  /* 0x00000005ff4f7819 */ /* 0x004fca0000011657 */
[----:B------:R-:W2:Y:S02]  /*0080*/  SHFL.IDX PT, R0, R79, RZ, 0x1f ;  /* 0x00001fff4f007589 */ /* 0x000ea400000e0000 */
[----:B--2---:R-:W-:-:S04]  /*0090*/  R2UR UR17, R0 ;  /* 0x00000000001172ca */ /* 0x004fc800000e0000 */
[----:B-1----:R-:W-:Y:S05]  /*00a0*/  @P1 BRA `(.L_x_0) ;  /* 0x0000000000301947 */ /* 0x002fea0003800000 */
[----:B------:R-:W1:Y:S02]  /*00b0*/  LDCU.64 UR4, c[0x0][0x888] ;  /* 0x00011100ff0477ac */ /* 0x000e640008000a00 */
[----:B-1----:R-:W-:-:S04]  /*00c0*/  UISETP.NE.U32.AND UP0, UPT, UR4, URZ, UPT ;  /* 0x000000ff0400728c */ /* 0x002fc8000bf05070 */
[----:B------:R-:W-:-:S09]  /*00d0*/  UISETP.NE.AND.EX UP0, UPT, UR5, URZ, UPT, UP0 ;  /* 0x000000ff0500728c */ /* 0x000fd2000bf05300 */
[----:B------:R-:W-:Y:S05]  /*00e0*/  BRA.U !UP0, `(.L_x_1) ;  /* 0x0000000108147547 */ /* 0x000fea000b800000 */
[----:B------:R-:W1:Y:S01]  /*00f0*/  LDC.64 R40, c[0x0][0x888] ;  /* 0x00022200ff287b82 */ /* 0x000e620000000a00 */
[----:B------:R-:W1:Y:S02]  /*0100*/  LDCU.64 UR4, c[0x0][0x358] ;  /* 0x00006b00ff0477ac */ /* 0x000e640008000a00 */
[----:B-1----:R1:W5:Y:S01]  /*0110*/  LDG.E R40, desc[UR4][R40.64] ;  /* 0x0000000428287981 */ /* 0x002362000c1e1900 */
[----:B------:R-:W-:Y:S01]  /*0120*/  HFMA2 R78, -RZ, RZ, 0, 5.9604644775390625e-08 ;  /* 0x00000001ff4e7431 */ /* 0x000fe200000001ff */
[----:B------:R-:W-:Y:S05]  /*0130*/  BRA `(.L_x_0) ;  /* 0x00000000000c7947 */ /* 0x000fea0003800000 */
.L_x_1:
[----:B------:R-:W1:Y:S01]  /*0140*/  LDCU UR4, c[0x0][0x880] ;  /* 0x00011000ff0477ac */ /* 0x000e620008000800 */
[----:B------:R-:W-:Y:S01]  /*0150*/  HFMA2 R78, -RZ, RZ, 0, 5.9604644775390625e-08 ;  /* 0x00000001ff4e7431 */ /* 0x000fe200000001ff */
[----:B-1----:R-:W-:-:S07]  /*0160*/  MOV R40, UR4 ;  /* 0x0000000400287c02 */ /* 0x002fce0008000f00 */
.L_x_0:
[----:B------:R-:W2:Y:S02]  /*0170*/  LDCU.64 UR4, c[0x0][0x8b0] ;  /* 0x00011600ff0477ac */ /* 0x000ea40008000a00 */
[----:B--2---:R-:W-:-:S04]  /*0180*/  UISETP.NE.U32.AND UP0, UPT, UR4, URZ, UPT ;  /* 0x000000ff0400728c */ /* 0x004fc8000bf05070 */
[----:B------:R-:W-:-:S09]  /*0190*/  UISETP.NE.AND.EX UP0, UPT, UR5, URZ, UPT, UP0 ;  /* 0x000000ff0500728c */ /* 0x000fd2000bf05300 */
[----:B------:R-:W-:Y:S05]  /*01a0*/  BRA.U UP0, `(.L_x_2) ;  /* 0x0000000100287547 */ /* 0x000fea000b800000 */
[----:B------:R-:W2:Y:S02]  /*01b0*/  LDCU.64 UR4, c[0x0][0x8a8] ;  /* 0x00011500ff0477ac */ /* 0x000ea40008000a00 */
[----:B--2---:R-:W-:-:S04]  /*01c0*/  UISETP.NE.U32.AND UP0, UPT, UR4, URZ, UPT ;  /* 0x000000ff0400728c */ /* 0x004fc8000bf05070 */
[----:B------:R-:W-:-:S09]  /*01d0*/  UISETP.NE.AND.EX UP0, UPT, UR5, URZ, UPT, UP0 ;  /* 0x000000ff0500728c */ /* 0x000fd2000bf05300 */
[----:B------:R-:W-:Y:S05]  /*01e0*/  BRA.U !UP0, `(.L_x_3) ;  /* 0x0000000108107547 */ /* 0x000fea000b800000 */
[----:B------:R-:W2:Y:S01]  /*01f0*/  LDC.64 R38, c[0x0][0x8a8] ;  /* 0x00022a00ff267b82 */ /* 0x000ea20000000a00 */
[----:B------:R-:W2:Y:S02]  /*0200*/  LDCU.64 UR4, c[0x0][0x358] ;  /* 0x00006b00ff0477ac */ /* 0x000ea40008000a00 */
[----:B--2---:R2:W5:Y:S01]  /*0210*/  LDG.E R38, desc[UR4][R38.64] ;  /* 0x0000000426267981 */ /* 0x004562000c1e1900 */
[----:B------:R-:W-:Y:S05]  /*0220*/  BRA `(.L_x_2) ;  /* 0x0000000000087947 */ /* 0x000fea0003800000 */
.L_x_3:
[----:B------:R-:W2:Y:S02]  /*0230*/  LDCU UR4, c[0x0][0x8a0] ;  /* 0x00011400ff0477ac */ /* 0x000ea40008000800 */
[----:B--2---:R-:W-:Y:S02]  /*0240*/  MOV R38, UR4 ;  /* 0x0000000400267c02 */ /* 0x004fe40008000f00 */
.L_x_2:
[----:B------:R-:W-:Y:S01]  /*0250*/  IMAD.U32 R0, RZ, RZ, UR17 ;  /* 0x00000011ff007e24 */ /* 0x000fe2000f8e00ff */
[----:B------:R-:W-:Y:S04]  /*0260*/  BSSY.RECONVERGENT B0, `(.L_x_4) ;  /* 0x000000c000007945 */ /* 0x000fe80003800200 */
[C---:B------:R-:W-:Y:S02]  /*0270*/  ISETP.NE.OR P2, PT, R0.reuse, 0x1, !P3 ;  /* 0x000000010000780c */ /* 0x040fe40005f45670 */
[----:B------:R-:W-:-:S11]  /*0280*/  ISETP.NE.OR P1, PT, R0, 0x3, !P3 ;  /* 0x000000030000780c */ /* 0x000fd60005f25670 */
[----:B------:R-:W-:Y:S05]  /*0290*/  @P2 BRA `(.L_x_5) ;  /* 0x0000000000202947 */ /* 0x000fea0003800000 */
[----:B------:R-:W3:Y:S02]  /*02a0*/  LDCU.64 UR4, c[0x0][0x348] ;  /* 0x00006900ff0477ac */ /* 0x000ee40008000a00 */
[----:B---3--:R-:W-:Y:S02]  /*02b0*/  UIADD3 UR6, UP1, UPT, UR4, 0x80, URZ ;  /* 0x0000008004067890 */ /* 0x008fe4000ff3e0ff */
[----:B------:R-:W-:Y:S02]  /*02c0*/  UIADD3 UR4, UP0, UPT, UR4, 0x180, URZ ;  /* 0x0000018004047890 */ /* 0x000fe4000ff1e0ff */
[----:B------:R-:W-:Y:S02]  /*02d0*/  UIADD3.X UR7, UPT, UPT, URZ, UR5, URZ, UP1, !UPT ;  /* 0x00000005ff077290 */ /* 0x000fe40008ffe4ff */
[----:B------:R-:W-:-:S07]  /*02e0*/  UIADD3.X UR5, UPT, UPT, URZ, UR5, URZ, UP0, !UPT ;  /* 0x00000005ff057290 */ /* 0x000fce00087fe4ff */
[----:B------:R3:W-:Y:S02]  /*02f0*/  UTMACCTL.PF [UR6] ;  /* 0x00000000060079b9 */ /* 0x0007e40008040000 */
[----:B------:R3:W-:Y:S02]  /*0300*/  UTMACCTL.PF [UR4] ;  /* 0x00000000040079b9 */ /* 0x0007e40008040000 */
[----:B---3--:R-:W-:Y:S01]  /*0310*/  NOP ;  /* 0x0000000000007918 */ /* 0x008fe20000000000 */
.L_x_5:
[----:B------:R-:W-:Y:S05]  /*0320*/  BSYNC.RECONVERGENT B0 ;  /* 0x0000000000007941 */ /* 0x000fea0003800200 */
.L_x_4:
[----:B------:R-:W-:Y:S04]  /*0330*/  BSSY.RECONVERGENT B0, `(.L_x_6) ;  /* 0x000000a000007945 */ /* 0x000fe80003800200 */
        /* <DEDUP_REMOVED lines=9> */
.L_x_7:
[----:B------:R-:W-:Y:S05]  /*03d0*/  BSYNC.RECONVERGENT B0 ;  /* 0x0000000000007941 */ /* 0x000fea0003800200 */
.L_x_6:
[----:B------:R-:W3:Y:S01]  /*03e0*/  LDCU.64 UR4, c[0x0][0x888] ;  /* 0x00011100ff0477ac */ /* 0x000ee20008000a00 */
[----:B------:R-:W-:Y:S01]  /*03f0*/  ISETP.NE.AND.EX P0, PT, RZ, UR9, PT, P0 ;  /* 0x00000009ff007c0c */ /* 0x000fe2000bf05300 */
[----:B------:R-:W-:Y:S01]  /*0400*/  UPLOP3.LUT UP3, UPT, UPT, UPT, UPT, 0x80, 0x8 ;  /* 0x000000000008789c */ /* 0x000fe20003f6f070 */
[----:B---3--:R-:W-:-:S04]  /*0410*/  ISETP.NE.U32.AND P1, PT, RZ, UR4, PT ;  /* 0x00000004ff007c0c */ /* 0x008fc8000bf25070 */
[----:B------:R-:W-:-:S13]  /*0420*/  ISETP.NE.AND.EX P1, PT, RZ, UR5, PT, P1 ;  /* 0x00000005ff007c0c */ /* 0x000fda000bf25310 */
[----:B------:R-:W-:Y:S05]  /*0430*/  @P1 BRA P0, `(.L_x_8) ;  /* 0x0000000000281947 */ /* 0x000fea0000000000 */
[----:B-----5:R-:W-:Y:S01]  /*0440*/  R2UR UR6, R40 ;  /* 0x00000000280672ca */ /* 0x020fe200000e0000 */
[----:B------:R-:W-:Y:S02]  /*0450*/  UISETP.NE.U32.AND UP0, UPT, UR8, URZ, UPT ;  /* 0x000000ff0800728c */ /* 0x000fe4000bf05070 */
[----:B------:R-:W-:Y:S02]  /*0460*/  UISETP.NE.U32.AND UP1, UPT, UR4, URZ, UPT ;  /* 0x000000ff0400728c */ /* 0x000fe4000bf25070 */
[----:B------:R-:W-:Y:S02]  /*0470*/  UISETP.NE.AND.EX UP2, UPT, UR9, URZ, UPT, UP0 ;  /* 0x000000ff0900728c */ /* 0x000fe4000bf45300 */
[----:B------:R-:W-:-:S04]  /*0480*/  UISETP.NE.AND.EX UP0, UPT, UR5, URZ, UPT, UP1 ;  /* 0x000000ff0500728c */ /* 0x000fc8000bf05310 */
[----:B------:R-:W-:Y:S02]  /*0490*/  USEL UR4, URZ, 0xffffffff, UP0 ;  /* 0xffffffffff047887 */ /* 0x000fe40008000000 */
[----:B------:R-:W-:-:S04]  /*04a0*/  UISETP.NE.AND UP1, UPT, UR6, URZ, UPT ;  /* 0x000000ff0600728c */ /* 0x000fc8000bf25270 */
[----:B------:R-:W-:-:S04]  /*04b0*/  @!UP2 USEL UR4, URZ, 0xffffffff, UP1 ;  /* 0xffffffffff04a887 */ /* 0x000fc80008800000 */
[----:B------:R-:W-:-:S04]  /*04c0*/  ULOP3.LUT UR4, UR4, 0x1, URZ, 0xc0, !UPT ;  /* 0x0000000104047892 */ /* 0x000fc8000f8ec0ff */
[----:B------:R-:W-:-:S11]  /*04d0*/  UISETP.NE.U32.AND UP3, UPT, UR4, 0x1, UPT ;  /* 0x000000010400788c */ /* 0x000fd6000bf65070 */
.L_x_8:
[----:B------:R-:W3:Y:S01]  /*04e0*/  SHFL.IDX PT, R2, R79, RZ, 0x1f ;  /* 0x00001fff4f027589 */ /* 0x000ee200000e0000 */
[----:B------:R-:W-:-:S04]  /*04f0*/  UISETP.NE.AND UP0, UPT, UR17, 0x2, UPT ;  /* 0x000000021100788c */ /* 0x000fc8000bf05270 */
[----:B------:R-:W-:Y:S01]  /*0500*/  USEL UR46, URZ, 0x1, UP0 ;  /* 0x00000001ff2e7887 */ /* 0x000fe20008000000 */
[----:B---3--:R-:W-:-:S13]  /*0510*/  ISETP.NE.AND P0, PT, R2, RZ, PT ;  /* 0x000000ff0200720c */ /* 0x008fda0003f05270 */
[----:B------:R-:W-:Y:S05]  /*0520*/  @P0 BRA `(.L_x_9) ;  /* 0x0000000000600947 */ /* 0x000fea0003800000 */
[----:B------:R-:W3:Y:S01]  /*0530*/  S2UR UR4, SR_CgaCtaId ;  /* 0x00000000000479c3 */ /* 0x000ee20000008800 */
[----:B------:R-:W-:Y:S01]  /*0540*/  UMOV UR5, 0x400 ;  /* 0x0000040000057882 */ /* 0x000fe20000000000 */
[----:B------:R-:W-:Y:S01]  /*0550*/  UMOV UR8, 0x1 ;  /* 0x0000000100087882 */ /* 0x000fe20000000000 */
[----:B------:R-:W-:Y:S01]  /*0560*/  UMOV UR6, 0x7 ;  /* 0x0000000700067882 */ /* 0x000fe20000000000 */
[----:B------:R-:W-:-:S04]  /*0570*/  UIADD3 UR8, UPT, UPT, -UR8, 0x100000, URZ ;  /* 0x0010000008087890 */ /* 0x000fc8000fffe1ff */
[----:B------:R-:W-:Y:S02]  /*0580*/  USHF.L.U32 UR9, UR8, 0xb, URZ ;  /* 0x0000000b08097899 */ /* 0x000fe400080006ff */
[----:B------:R-:W-:Y:S02]  /*0590*/  USHF.L.U32 UR8, UR8, 0x1, URZ ;  /* 0x0000000108087899 */ /* 0x000fe400080006ff */
[----:B------:R-:W-:-:S04]  /*05a0*/  UIADD3 UR6, UPT, UPT, -UR6, 0x100000, URZ ;  /* 0x0010000006067890 */ /* 0x000fc8000fffe1ff */
[----:B------:R-:W-:Y:S02]  /*05b0*/  USHF.L.U32 UR7, UR6, 0xb, URZ ;  /* 0x0000000b06077899 */ /* 0x000fe400080006ff */
[----:B------:R-:W-:Y:S01]  /*05c0*/  USHF.L.U32 UR6, UR6, 0x1, URZ ;  /* 0x0000000106067899 */ /* 0x000fe200080006ff */
[----:B------:R-:W-:Y:S01]  /*05d0*/  ELECT P0, URZ, PT ;  /* 0x0000000000ff782f */ /* 0x000fe20003800000 */
[----:B---3--:R-:W-:Y:S01]  /*05e0*/  ULEA UR4, UR4, UR5, 0x18 ;  /* 0x0000000504047291 */ /* 0x008fe2000f8ec0ff */
[----:B------:R-:W3:Y:S11]  /*05f0*/  FENCE.VIEW.ASYNC.S ;  /* 0x00000000000073c6 */ /* 0x000ef60000000000 */
[----:B---3--:R3:W4:Y:S01]  /*0600*/  SYNCS.EXCH.64 URZ, [UR4], UR8 ;  /* 0x0000000804ff75b2 */ /* 0x0087220008000100 */
[----:B------:R3:W1:Y:S01]  /*0610*/  SYNCS.EXCH.64 URZ, [UR4+0x28], UR6 ;  /* 0x0000280604ff75b2 */ /* 0x0006620008000100 */
        /* <DEDUP_REMOVED lines=8> */
[----:B------:R-:W-:Y:S01]  /*06a0*/  NOP ;  /* 0x0000000000007918 */ /* 0x000fe20000000000 */
.L_x_9:
[----:B------:R-:W2:Y:S01]  /*06b0*/  SHFL.IDX PT, R2, R79, RZ, 0x1f ;  /* 0x00001fff4f027589 */ /* 0x000ea200000e0000 */
[----:B------:R-:W-:Y:S01]  /*06c0*/  NOP ;  /* 0x0000000000007918 */ /* 0x000fe20000000000 */
[----:B--2---:R-:W-:-:S13]  /*06d0*/  ISETP.NE.AND P0, PT, R2, 0x1, PT ;  /* 0x000000010200780c */ /* 0x004fda0003f05270 */
[----:B------:R-:W-:Y:S05]  /*06e0*/  @P0 BRA `(.L_x_10) ;  /* 0x0000000000580947 */ /* 0x000fea0003800000 */
[----:B---3--:R-:W2:Y:S01]  /*06f0*/  S2UR UR4, SR_CgaCtaId ;  /* 0x00000000000479c3 */ /* 0x008ea20000008800 */
        /* <DEDUP_REMOVED lines=10> */
[----:B--2---:R-:W-:Y:S01]  /*07a0*/  ULEA UR4, UR4, UR5, 0x18 ;  /* 0x0000000504047291 */ /* 0x004fe2000f8ec0ff */
[----:B------:R-:W2:Y:S11]  /*07b0*/  FENCE.VIEW.ASYNC.S ;  /* 0x00000000000073c6 */ /* 0x000eb60000000000 */
[----:B--2---:R2:W3:Y:S01]  /*07c0*/  SYNCS.EXCH.64 URZ, [UR4+0x50], UR8 ;  /* 0x0000500804ff75b2 */ /* 0x0044e20008000100 */
        /* <DEDUP_REMOVED lines=8> */
.L_x_10:
[----:B------:R-:W4:Y:S01]  /*0850*/  SHFL.IDX PT, R2, R79, RZ, 0x1f ;  /* 0x00001fff4f027589 */ /* 0x000f2200000e0000 */
[----:B------:R-:W-:Y:S01]  /*0860*/  NOP ;  /* 0x0000000000007918 */ /* 0x000fe20000000000 */
[----:B----4-:R-:W-:-:S13]  /*0870*/  ISETP.NE.AND P0, PT, R2, 0x3, PT ;  /* 0x000000030200780c */ /* 0x010fda0003f05270 */
[----:B------:R-:W-:Y:S05]  /*0880*/  @P0 BRA `(.L_x_11) ;  /* 0x0000000000300947 */ /* 0x000fea0003800000 */
[----:B--23--:R-:W2:Y:S01]  /*0890*/  S2UR UR4, SR_CgaCtaId ;  /* 0x00000000000479c3 */ /* 0x00cea20000008800 */
[----:B------:R-:W-:Y:S01]  /*08a0*/  UMOV UR6, 0x400 ;  /* 0x0000040000067882 */ /* 0x000fe20000000000 */
[----:B------:R-:W-:Y:S01]  /*08b0*/  UMOV UR5, 0x20 ;  /* 0x0000002000057882 */ /* 0x000fe20000000000 */
[----:B------:R-:W-:Y:S01]  /*08c0*/  ELECT P0, URZ, PT ;  /* 0x0000000000ff782f */ /* 0x000fe20003800000 */
[----:B--2---:R-:W-:Y:S02]  /*08d0*/  ULEA UR6, UR4, UR6, 0x18 ;  /* 0x0000000604067291 */ /* 0x004fe4000f8ec0ff */
[----:B------:R-:W-:-:S04]  /*08e0*/  UIADD3 UR4, UPT, UPT, -UR5, 0x100000, URZ ;  /* 0x0010000005047890 */ /* 0x000fc8000fffe1ff */
[----:B------:R-:W-:Y:S02]  /*08f0*/  USHF.L.U32 UR5, UR4, 0xb, URZ ;  /* 0x0000000b04057899 */ /* 0x000fe400080006ff */
[----:B------:R-:W-:Y:S01]  /*0900*/  USHF.L.U32 UR4, UR4, 0x1, URZ ;  /* 0x0000000104047899 */ /* 0x000fe200080006ff */
[----:B------:R-:W2:Y:S11]  /*0910*/  FENCE.VIEW.ASYNC.S ;  /* 0x00000000000073c6 */ /* 0x000eb60000000000 */
[----:B--2---:R4:W2:Y:S01]  /*0920*/  SYNCS.EXCH.64 URZ, [UR6+0x90], UR4 ;  /* 0x0000900406ff75b2 */ /* 0x0048a20008000100 */
[----:B------:R4:W3:Y:S02]  /*0930*/  SYNCS.EXCH.64 URZ, [UR6+0x98], UR4 ;  /* 0x0000980406ff75b2 */ /* 0x0008e40008000100 */
[----:B----4-:R-:W-:Y:S01]  /*0940*/  NOP ;  /* 0x0000000000007918 */ /* 0x010fe20000000000 */
.L_x_11:
[----:B------:R-:W4:Y:S01]  /*0950*/  SHFL.IDX PT, R2, R79, RZ, 0x1f ;  /* 0x00001fff4f027589 */ /* 0x000f2200000e0000 */
[----:B------:R-:W-:Y:S01]  /*0960*/  NOP ;  /* 0x0000000000007918 */ /* 0x000fe20000000000 */
[----:B----4-:R-:W-:-:S13]  /*0970*/  ISETP.NE.AND P0, PT, R2, 0x4, PT ;  /* 0x000000040200780c */ /* 0x010fda0003f05270 */
[----:B------:R-:W-:Y:S05]  /*0980*/  @P0 BRA `(.L_x_12) ;  /* 0x00000000004c0947 */ /* 0x000fea0003800000 */
[----:B--23--:R-:W2:Y:S01]  /*0990*/  S2UR UR6, SR_CgaCtaId ;  /* 0x00000000000679c3 */ /* 0x00cea20000008800 */
[----:B------:R-:W-:Y:S01]  /*09a0*/  UMOV UR4, 0xe20 ;  /* 0x00000e2000047882 */ /* 0x000fe20000000000 */
[----:B------:R-:W-:Y:S01]  /*09b0*/  UMOV UR5, 0x400 ;  /* 0x0000040000057882 */ /* 0x000fe20000000000 */
[----:B------:R-:W-:Y:S01]  /*09c0*/  USEL UR4, UR4, 0xc20, UP3 ;  /* 0x00000c2004047887 */ /* 0x000fe20009800000 */
[----:B------:R-:W-:Y:S01]  /*09d0*/  UMOV UR8, 0x1 ;  /* 0x0000000100087882 */ /* 0x000fe20000000000 */
[----:B------:R-:W-:Y:S01]  /*09e0*/  ELECT P0, URZ, PT ;  /* 0x0000000000ff782f */ /* 0x000fe20003800000 */
[----:B------:R-:W-:-:S04]  /*09f0*/  UIADD3 UR8, UPT, UPT, -UR8, 0x100000, URZ ;  /* 0x0010000008087890 */ /* 0x000fc8000fffe1ff */
[----:B------:R-:W-:Y:S02]  /*0a00*/  USHF.L.U32 UR9, UR8, 0xb, URZ ;  /* 0x0000000b08097899 */ /* 0x000fe400080006ff */
[----:B------:R-:W-:Y:S02]  /*0a10*/  USHF.L.U32 UR8, UR8, 0x1, URZ ;  /* 0x0000000108087899 */ /* 0x000fe400080006ff */
[----:B--2---:R-:W-:Y:S02]  /*0a20*/  ULEA UR6, UR6, UR5, 0x18 ;  /* 0x0000000506067291 */ /* 0x004fe4000f8ec0ff */
[----:B------:R-:W-:-:S04]  /*0a30*/  UIADD3 UR4, UPT, UPT, -UR4, 0x100000, URZ ;  /* 0x0010000004047890 */ /* 0x000fc8000fffe1ff */
[----:B------:R-:W-:Y:S02]  /*0a40*/  USHF.L.U32 UR5, UR4, 0xb, URZ ;  /* 0x0000000b04057899 */ /* 0x000fe400080006ff */
[----:B------:R-:W-:Y:S01]  /*0a50*/  USHF.L.U32 UR4, UR4, 0x1, URZ ;  /* 0x0000000104047899 */ /* 0x000fe200080006ff */
[----:B------:R-:W2:Y:S03]  /*0a60*/  FENCE.VIEW.ASYNC.S ;  /* 0x00000000000073c6 */ /* 0x000ea60000000000 */
[----:B--2---:R4:W2:Y:S08]  /*0a70*/  SYNCS.EXCH.64 URZ, [UR6+0xa0], UR8 ;  /* 0x0000a00806ff75b2 */ /* 0x0048b00008000100 */
[----:B------:R4:W3:Y:S01]  /*0a80*/  SYNCS.EXCH.64 URZ, [UR6+0xb0], UR4 ;  /* 0x0000b00406ff75b2 */ /* 0x0008e20008000100 */
[----:B------:R4:W1:Y:S01]  /*0a90*/  SYNCS.EXCH.64 URZ, [UR6+0xa8], UR8 ;  /* 0x0000a80806ff75b2 */ /* 0x0008620008000100 */
[----:B------:R4:W1:Y:S02]  /*0aa0*/  SYNCS.EXCH.64 URZ, [UR6+0xb8], UR4 ;  /* 0x0000b80406ff75b2 */ /* 0x0008640008000100 */
[----:B----4-:R-:W-:Y:S01]  /*0ab0*/  NOP ;  /* 0x0000000000007918 */ /* 0x010fe20000000000 */
.L_x_12:
[----:B------:R-:W4:Y:S01]  /*0ac0*/  SHFL.IDX PT, R2, R79, RZ, 0x1f ;  /* 0x00001fff4f027589 */ /* 0x000f2200000e0000 */
[----:B------:R-:W-:Y:S01]  /*0ad0*/  NOP ;  /* 0x0000000000007918 */ /* 0x000fe20000000000 */
[----:B----4-:R-:W-:-:S13]  /*0ae0*/  ISETP.NE.AND P0, PT, R2, 0x5, PT ;  /* 0x000000050200780c */ /* 0x010fda0003f05270 */
[----:B------:R-:W-:Y:S05]  /*0af0*/  @P0 BRA `(.L_x_13) ;  /* 0x0000000000580947 */ /* 0x000fea0003800000 */
[----:B--23--:R-:W2:Y:S01]  /*0b00*/  S2UR UR4, SR_CgaCtaId ;  /* 0x00000000000479c3 */ /* 0x00cea20000008800 */
        /* <DEDUP_REMOVED lines=12> */
[----:B--2---:R4:W2:Y:S01]  /*0bd0*/  SYNCS.EXCH.64 URZ, [UR4+0xc0], UR8 ;  /* 0x0000c00804ff75b2 */ /* 0x0048a20008000100 */
[----:B------:R4:W3:Y:S01]  /*0be0*/  SYNCS.EXCH.64 URZ, [UR4+0xe0], UR6 ;  /* 0x0000e00604ff75b2 */ /* 0x0008e20008000100 */
[----:B------:R4:W1:Y:S01]  /*0bf0*/  SYNCS.EXCH.64 URZ, [UR4+0xc8], UR8 ;  /* 0x0000c80804ff75b2 */ /* 0x0008620008000100 */
[----:B------:R4:W1:Y:S01]  /*0c00*/  SYNCS.EXCH.64 URZ, [UR4+0xe8], UR6 ;  /* 0x0000e80604ff75b2 */ /* 0x0008620008000100 */
[----:B------:R4:W1:Y:S01]  /*0c10*/  SYNCS.EXCH.64 URZ, [UR4+0xd0], UR8 ;  /* 0x0000d00804ff75b2 */ /* 0x0008620008000100 */
[----:B------:R4:W1:Y:S01]  /*0c20*/  SYNCS.EXCH.64 URZ, [UR4+0xf0], UR6 ;  /* 0x0000f00604ff75b2 */ /* 0x0008620008000100 */
[----:B------:R4:W1:Y:S01]  /*0c30*/  SYNCS.EXCH.64 URZ, [UR4+0xd8], UR8 ;  /* 0x0000d80804ff75b2 */ /* 0x0008620008000100 */
[----:B------:R4:W1:Y:S02]  /*0c40*/  SYNCS.EXCH.64 URZ, [UR4+0xf8], UR6 ;  /* 0x0000f80604ff75b2 */ /* 0x0008640008000100 */
[----:B----4-:R-:W-:Y:S01]  /*0c50*/  NOP ;  /* 0x0000000000007918 */ /* 0x010fe20000000000 */
.L_x_13:
[----:B------:R-:W4:Y:S01]  /*0c60*/  SHFL.IDX PT, R2, R79, RZ, 0x1f ;  /* 0x00001fff4f027589 */ /* 0x000f2200000e0000 */
[----:B------:R-:W1:Y:S01]  /*0c70*/  S2UR UR45, SR_CgaCtaId ;  /* 0x00000000002d79c3 */ /* 0x000e620000008800 */
[----:B------:R-:W-:Y:S01]  /*0c80*/  NOP ;  /* 0x0000000000007918 */ /* 0x000fe20000000000 */
[----:B----4-:R-:W-:-:S13]  /*0c90*/  ISETP.NE.AND P0, PT, R2, 0x3, PT ;  /* 0x000000030200780c */ /* 0x010fda0003f05270 */
[----:B-1----:R-:W-:Y:S05]  /*0ca0*/  @P0 BRA `(.L_x_14) ;  /* 0x0000000000340947 */ /* 0x002fea0003800000 */
[----:B--23--:R-:W-:Y:S01]  /*0cb0*/  UMOV UR4, 0x400 ;  /* 0x0000040000047882 */ /* 0x00cfe20000000000 */
[----:B------:R-:W-:Y:S01]  /*0cc0*/  UMOV UR6, 0x20 ;  /* 0x0000002000067882 */ /* 0x000fe20000000000 */
[----:B------:R-:W-:Y:S02]  /*0cd0*/  ULEA UR4, UR45, UR4, 0x18 ;  /* 0x000000042d047291 */ /* 0x000fe4000f8ec0ff */
[----:B------:R-:W-:-:S04]  /*0ce0*/  UIADD3 UR6, UPT, UPT, -UR6, 0x100000, URZ ;  /* 0x0010000006067890 */ /* 0x000fc8000fffe1ff */
[----:B------:R-:W-:Y:S02]  /*0cf0*/  USHF.L.U32 UR7, UR6, 0xb, URZ ;  /* 0x0000000b06077899 */ /* 0x000fe400080006ff */
[----:B------:R-:W-:Y:S01]  /*0d00*/  USHF.L.U32 UR6, UR6, 0x1, URZ ;  /* 0x0000000106067899 */ /* 0x000fe200080006ff */
[----:B------:R-:W-:Y:S01]  /*0d10*/  ELECT P0, URZ, PT ;  /* 0x0000000000ff782f */ /* 0x000fe20003800000 */
[----:B------:R-:W1:Y:S10]  /*0d20*/  FENCE.VIEW.ASYNC.S ;  /* 0x00000000000073c6 */ /* 0x000e740000000000 */
[----:B-1----:R1:W4:Y:S01]  /*0d30*/  SYNCS.EXCH.64 URZ, [UR4+0x100], UR6 ;  /* 0x0001000604ff75b2 */ /* 0x0023220008000100 */
[----:B------:R1:W2:Y:S01]  /*0d40*/  SYNCS.EXCH.64 URZ, [UR4+0x110], UR6 ;  /* 0x0001100604ff75b2 */ /* 0x0002a20008000100 */
[----:B------:R1:W3:Y:S01]  /*0d50*/  SYNCS.EXCH.64 URZ, [UR4+0x108], UR6 ;  /* 0x0001080604ff75b2 */ /* 0x0002e20008000100 */
[----:B------:R1:W1:Y:S01]  /*0d60*/  SYNCS.EXCH.64 URZ, [UR4+0x118], UR6 ;  /* 0x0001180604ff75b2 */ /* 0x0002620008000100 */
[----:B------:R-:W-:Y:S01]  /*0d70*/  NOP ;  /* 0x0000000000007918 */ /* 0x000fe20000000000 */
.L_x_14:
[----:B------:R-:W4:Y:S01]  /*0d80*/  LDCU UR33, c[0x0][0x36c] ;  /* 0x00006d80ff2177ac */ /* 0x000f220008000800 */
[----:B------:R-:W-:Y:S01]  /*0d90*/  ISETP.NE.OR P3, PT, R0, 0x2, !P3 ;  /* 0x000000020000780c */ /* 0x000fe20005f65670 */
[----:B------:R-:W-:Y:S01]  /*0da0*/  NOP ;  /* 0x0000000000007918 */ /* 0x000fe20000000000 */
[----:B------:R-:W-:Y:S01]  /*0db0*/  LOP3.LUT R0, R87, 0x1f, RZ, 0xc0, !PT ;  /* 0x0000001f57007812 */ /* 0x000fe200078ec0ff */
[----:B------:R-:W-:Y:S02]  /*0dc0*/  UISETP.NE.AND UP4, UPT, UR17, URZ, UPT ;  /* 0x000000ff1100728c */ /* 0x000fe4000bf85270 */
[----:B----4-:R-:W-:-:S09]  /*0dd0*/  UISETP.EQ.U32.AND UP0, UPT, UR33, 0x1, UPT ;  /* 0x000000012100788c */ /* 0x010fd2000bf02070 */
[----:B------:R-:W-:Y:S05]  /*0de0*/  BRA.U !UP0, `(.L_x_15) ;  /* 0x0000000108087547 */ /* 0x000fea000b800000 */
[----:B-123--:R-:W-:Y:S01]  /*0df0*/  UCGABAR_ARV ;  /* 0x00000000000079c7 */ /* 0x00efe20008000000 */
[----:B------:R-:W-:Y:S05]  /*0e00*/  BRA `(.L_x_16) ;  /* 0x0000000000047947 */ /* 0x000fea0003800000 */
.L_x_15:
[----:B-123--:R-:W-:Y:S01]  /*0e10*/  NOP ;  /* 0x0000000000007918 */ /* 0x00efe20000000000 */
.L_x_16:
[----:B------:R-:W1:Y:S01]  /*0e20*/  S2UR UR9, SR_CTAID.Y ;  /* 0x00000000000979c3 */ /* 0x000e620000002600 */
[----:B------:R-:W-:-:S05]  /*0e30*/  CS2R.32 R80, SR_CgaSize ;  /* 0x0000000000507805 */ /* 0x000fca0000008a00 */
[----:B------:R-:W-:-:S05]  /*0e40*/  IMAD R80, R80, -0xa0, RZ ;  /* 0xffffff6050507824 */ /* 0x000fca00078e02ff */
[----:B------:R-:W-:-:S14]  /*0e50*/  R2UR UR5, R80 ;  /* 0x00000000500572ca */ /* 0x000fdc00000e0000 */
[----:B------:R-:W2:Y:S01]  /*0e60*/  LDCU UR5, c[0x0][UR5+0x2b4] ;  /* 0x00005680050577ac */ /* 0x000ea20008000800 */
[----:B------:R-:W-:-:S05]  /*0e70*/  CS2R.32 R80, SR_CgaSize ;  /* 0x0000000000507805 */ /* 0x000fca0000008a00 */
[----:B------:R-:W-:-:S05]  /*0e80*/  IMAD R80, R80, -0xa0, RZ ;  /* 0xffffff6050507824 */ /* 0x000fca00078e02ff */
[----:B------:R-:W-:-:S14]  /*0e90*/  R2UR UR4, R80 ;  /* 0x00000000500472ca */ /* 0x000fdc00000e0000 */
[----:B------:R-:W3:Y:S01]  /*0ea0*/  LDCU UR4, c[0x0][UR4+0x2b0] ;  /* 0x00005600040477ac */ /* 0x000ee20008000800 */
[----:B------:R-:W4:Y:S01]  /*0eb0*/  S2UR UR8, SR_CTAID.X ;  /* 0x00000000000879c3 */ /* 0x000f220000002500 */
[----:B------:R-:W-:-:S05]  /*0ec0*/  CS2R.32 R80, SR_CgaSize ;  /* 0x0000000000507805 */ /* 0x000fca0000008a00 */
[----:B------:R-:W-:-:S05]  /*0ed0*/  IMAD R80, R80, -0xa0, RZ ;  /* 0xffffff6050507824 */ /* 0x000fca00078e02ff */
[----:B------:R-:W-:-:S14]  /*0ee0*/  R2UR UR10, R80 ;  /* 0x00000000500a72ca */ /* 0x000fdc00000e0000 */
[----:B------:R-:W3:Y:S01]  /*0ef0*/  LDCU UR10, c[0x0][UR10+0x2a4] ;  /* 0x000054800a0a77ac */ /* 0x000ee20008000800 */
[----:B------:R-:W-:Y:S01]  /*0f00*/  ULOP3.LUT UR47, UR45, 0x3, URZ, 0xc0, !UPT ;  /* 0x000000032d2f7892 */ /* 0x000fe2000f8ec0ff */
[----:B------:R-:W-:-:S05]  /*0f10*/  CS2R.32 R80, SR_CgaSize ;  /* 0x0000000000507805 */ /* 0x000fca0000008a00 */
[----:B------:R-:W-:-:S05]  /*0f20*/  IMAD R80, R80, -0xa0, RZ ;  /* 0xffffff6050507824 */ /* 0x000fca00078e02ff */
[----:B------:R-:W-:-:S14]  /*0f30*/  R2UR UR61, R80 ;  /* 0x00000000503d72ca */ /* 0x000fdc00000e0000 */
[----:B------:R-:W3:Y:S01]  /*0f40*/  LDCU UR61, c[0x0][UR61+0x2a0] ;  /* 0x000054003d3d77ac */ /* 0x000ee20008000800 */
[----:B------:R-:W3:Y:S01]  /*0f50*/  S2UR UR36, SR_CTAID.Z ;  /* 0x00000000002479c3 */ /* 0x000ee20000002700 */
[----:B------:R-:W3:Y:S01]  /*0f60*/  LDCU UR25, c[0x0][0xb24] ;  /* 0x00016480ff1977ac */ /* 0x000ee20008000800 */
[----:B------:R-:W-:Y:S01]  /*0f70*/  UISETP.GT.U32.AND UP1, UPT, UR47, 0xffff, UPT ;  /* 0x0000ffff2f00788c */ /* 0x000fe2000bf24070 */
[----:B-1----:R-:W-:Y:S01]  /*0f80*/  I2FP.F32.U32 R2, UR9 ;  /* 0x0000000900027c45 */ /* 0x002fe20008201000 */
[----:B------:R-:W-:Y:S01]  /*0f90*/  UMOV UR21, 0xf ;  /* 0x0000000f00157882 */ /* 0x000fe20000000000 */
[----:B------:R-:W-:Y:S01]  /*0fa0*/  UMOV UR24, 0x1111 ;  /* 0x0000111100187882 */ /* 0x000fe20000000000 */
[----:B------:R-:W-:Y:S02]  /*0fb0*/  USHF.L.U32 UR28, UR45, 0x9, URZ ;  /* 0x000000092d1c7899 */ /* 0x000fe400080006ff */
[----:B--2---:R-:W-:Y:S01]  /*0fc0*/  FMUL R2, R2, UR5 ;  /* 0x0000000502027c20 */ /* 0x004fe20008400000 */
[----:B------:R-:W-:Y:S01]  /*0fd0*/  USEL UR5, UR47, 0xffff, !UP1 ;  /* 0x0000ffff2f057887 */ /* 0x000fe2000c800000 */
[----:B----4-:R-:W-:Y:S01]  /*0fe0*/  I2FP.F32.U32 R3, UR8 ;  /* 0x0000000800037c45 */ /* 0x010fe20008201000 */
[----:B------:R-:W-:-:S03]  /*0ff0*/  USHF.L.U32 UR27, UR45, 0xd, URZ ;  /* 0x0000000d2d1b7899 */ /* 0x000fc600080006ff */
[----:B------:R-:W1:Y:S01]  /*1000*/  F2I.U32.TRUNC.NTZ R2, R2 ;  /* 0x0000000200027305 */ /* 0x000e62000020f000 */
[----:B------:R-:W-:Y:S01]  /*1010*/  ULOP3.LUT UR5, UR5, 0xffff, URZ, 0xc0, !UPT ;  /* 0x0000ffff05057892 */ /* 0x000fe2000f8ec0ff */
[----:B---3--:R-:W-:Y:S01]  /*1020*/  FMUL R3, R3, UR4 ;  /* 0x0000000403037c20 */ /* 0x008fe20008400000 */
[----:B------:R-:W-:Y:S02]  /*1030*/  ULOP3.LUT UR4, UR45, 0xc, URZ, 0xc0, !UPT ;  /* 0x0000000c2d047892 */ /* 0x000fe4000f8ec0ff */
[----:B------:R-:W-:Y:S02]  /*1040*/  USHF.L.U32 UR24, UR24, UR5, URZ ;  /* 0x0000000518187299 */ /* 0x000fe400080006ff */
[----:B------:R-:W-:Y:S01]  /*1050*/  UISETP.GT.U32.AND UP0, UPT, UR4, 0xffff, UPT ;  /* 0x0000ffff0400788c */ /* 0x000fe2000bf04070 */
[----:B------:R-:W2:Y:S01]  /*1060*/  F2I.U32.TRUNC.NTZ R3, R3 ;  /* 0x0000000300037305 */ /* 0x000ea2000020f000 */
[----:B------:R-:W-:Y:S02]  /*1070*/  USHF.R.U32.HI UR29, URZ, 0x2, UR45 ;  /* 0x00000002ff1d7899 */ /* 0x000fe4000801162d */
[----:B------:R-:W-:Y:S01]  /*1080*/  USEL UR4, UR4, 0xffff, !UP0 ;  /* 0x0000ffff04047887 */ /* 0x000fe2000c000000 */
[----:B------:R-:W3:Y:S01]  /*1090*/  LDCU UR42, c[0x0][0xb24] ;  /* 0x00016480ff2a77ac */ /* 0x000ee20008000800 */
[----:B-1----:R-:W-:-:S02]  /*10a0*/  R2UR UR6, R2 ;  /* 0x00000000020672ca */ /* 0x002fc400000e0000 */
[----:B------:R-:W-:Y:S01]  /*10b0*/  ULOP3.LUT UR4, UR4, 0xffff, URZ, 0xc0, !UPT ;  /* 0x0000ffff04047892 */ /* 0x000fe2000f8ec0ff */
[----:B------:R-:W-:Y:S01]  /*10c0*/  PRMT R2, RZ, 0x7610, R2 ;  /* 0x00007610ff027816 */ /* 0x000fe20000000002 */
[----:B------:R-:W1:Y:S01]  /*10d0*/  LDCU UR32, c[0x0][0xb30] ;  /* 0x00016600ff2077ac */ /* 0x000e620008000800 */
[----:B--2---:R-:W-:Y:S01]  /*10e0*/  R2UR UR7, R3 ;  /* 0x00000000030772ca */ /* 0x004fe200000e0000 */
[----:B------:R-:W-:Y:S02]  /*10f0*/  USHF.L.U32 UR21, UR21, UR4, URZ ;  /* 0x0000000415157299 */ /* 0x000fe400080006ff */
[----:B------:R-:W-:-:S05]  /*1100*/  UISETP.NE.AND UP6, UPT, UR17, 0x2, UPT ;  /* 0x000000021100788c */ /* 0x000fca000bfc5270 */
[----:B------:R-:W-:Y:S02]  /*1110*/  UIADD3 UR4, UPT, UPT, -UR6, URZ, URZ ;  /* 0x000000ff06047290 */ /* 0x000fe4000fffe1ff */
[----:B------:R-:W-:Y:S02]  /*1120*/  ULOP3.LUT UR28, UR28, 0x1800, URZ, 0xc0, !UPT ;  /* 0x000018001c1c7892 */ /* 0x000fe4000f8ec0ff */
[----:B------:R-:W-:Y:S02]  /*1130*/  UIMAD UR4, UR10, UR4, UR9 ;  /* 0x000000040a0472a4 */ /* 0x000fe4000f8e0209 */
[----:B------:R-:W-:Y:S02]  /*1140*/  ULOP3.LUT UR27, UR27, 0x6000, URZ, 0xc0, !UPT ;  /* 0x000060001b1b7892 */ /* 0x000fe4000f8ec0ff */
[----:B------:R-:W-:Y:S02]  /*1150*/  UIADD3 UR5, UPT, UPT, -UR7, URZ, URZ ;  /* 0x000000ff07057290 */ /* 0x000fe4000fffe1ff */
[----:B------:R-:W-:Y:S01]  /*1160*/  IMAD.U32 R80, RZ, RZ, UR4 ;  /* 0x00000004ff507e24 */ /* 0x000fe2000f8e00ff */
[----:B------:R-:W-:Y:S01]  /*1170*/  UISETP.GE.AND UP5, UPT, UR25, 0x1, UPT ;  /* 0x000000011900788c */ /* 0x000fe2000bfa6270 */
[----:B------:R-:W-:Y:S01]  /*1180*/  UMOV UR16, UR8 ;  /* 0x0000000800107c82 */ /* 0x000fe20008000000 */
[----:B------:R-:W-:Y:S01]  /*1190*/  UMOV UR20, UR9 ;  /* 0x0000000900147c82 */ /* 0x000fe20008000000 */
[----:B------:R-:W-:Y:S01]  /*11a0*/  UIMAD UR61, UR61, UR5, UR8 ;  /* 0x000000053d3d72a4 */ /* 0x000fe2000f8e0208 */
[----:B-1-3--:R-:W-:Y:S11]  /*11b0*/  BRA.U UP4, `(.L_x_17) ;  /* 0x0000000104c87547 */ /* 0x00aff6000b800000 */
[----:B------:R-:W-:-:S13]  /*11c0*/  R2UR UR4, R80 ;  /* 0x00000000500472ca */ /* 0x000fda00000e0000 */
[----:B------:R-:W-:Y:S02]  /*11d0*/  UISETP.NE.AND UP0, UPT, UR4, URZ, UPT ;  /* 0x000000ff0400728c */ /* 0x000fe4000bf05270 */
[----:B------:R-:W-:Y:S02]  /*11e0*/  UISETP.NE.AND UP2, UPT, UR4, 0x1, UPT ;  /* 0x000000010400788c */ /* 0x000fe4000bf45270 */
[----:B------:R-:W-:Y:S02]  /*11f0*/  UISETP.NE.AND UP1, UPT, UR61, URZ, UP0 ;  /* 0x000000ff3d00728c */ /* 0x000fe40008725270 */
[----:B------:R-:W-:Y:S02]  /*1200*/  USEL UR6, URZ, 0x2, UP0 ;  /* 0x00000002ff067887 */ /* 0x000fe40008000000 */
[----:B------:R-:W-:Y:S02]  /*1210*/  USEL UR9, URZ, 0x1, UP1 ;  /* 0x00000001ff097887 */ /* 0x000fe40008800000 */
[----:B------:R-:W-:-:S02]  /*1220*/  UISETP.NE.AND UP1, UPT, UR4, 0x2, UPT ;  /* 0x000000020400788c */ /* 0x000fc4000bf25270 */
[----:B------:R-:W-:Y:S02]  /*1230*/  USEL UR12, URZ, 0x4, UP0 ;  /* 0x00000004ff0c7887 */ /* 0x000fe40008000000 */
[----:B------:R-:W-:Y:S02]  /*1240*/  USEL UR18, URZ, 0x8, UP0 ;  /* 0x00000008ff127887 */ /* 0x000fe40008000000 */
[----:B------:R-:W-:Y:S02]  /*1250*/  UISETP.NE.AND UP0, UPT, UR4, 0x3, UPT ;  /* 0x000000030400788c */ /* 0x000fe4000bf05270 */
[----:B------:R-:W-:Y:S02]  /*1260*/  USEL UR4, URZ, 0x100, UP1 ;  /* 0x00000100ff047887 */ /* 0x000fe40008800000 */
[----:B------:R-:W-:Y:S02]  /*1270*/  USEL UR10, URZ, 0x200, UP1 ;  /* 0x00000200ff0a7887 */ /* 0x000fe40008800000 */
[----:B------:R-:W-:-:S02]  /*1280*/  USEL UR14, URZ, 0x400, UP1 ;  /* 0x00000400ff0e7887 */ /* 0x000fc40008800000 */
[----:B------:R-:W-:Y:S02]  /*1290*/  USEL UR22, URZ, 0x800, UP1 ;  /* 0x00000800ff167887 */ /* 0x000fe40008800000 */
[----:B------:R-:W-:Y:S02]  /*12a0*/  USEL UR5, URZ, 0x10, UP2 ;  /* 0x00000010ff057887 */ /* 0x000fe40009000000 */
[----:B------:R-:W-:Y:S02]  /*12b0*/  UISETP.NE.AND UP1, UPT, UR61, URZ, UPT ;  /* 0x000000ff3d00728c */ /* 0x000fe4000bf25270 */
[----:B------:R-:W-:Y:S02]  /*12c0*/  USEL UR7, URZ, 0x1000, UP0 ;  /* 0x00001000ff077887 */ /* 0x000fe40008000000 */
[----:B------:R-:W-:Y:S02]  /*12d0*/  USEL UR11, URZ, 0x2000, UP0 ;  /* 0x00002000ff0b7887 */ /* 0x000fe40008000000 */
[----:B------:R-:W-:-:S02]  /*12e0*/  USEL UR15, URZ, 0x4000, UP0 ;  /* 0x00004000ff0f7887 */ /* 0x000fc40008000000 */
[----:B------:R-:W-:Y:S02]  /*12f0*/  USEL UR23, URZ, 0x8000, UP0 ;  /* 0x00008000ff177887 */ /* 0x000fe40008000000 */
[----:B------:R-:W-:Y:S02]  /*1300*/  UISETP.NE.AND UP0, UPT, UR61, 0x1, UPT ;  /* 0x000000013d00788c */ /* 0x000fe4000bf05270 */
[----:B------:R-:W-:Y:S02]  /*1310*/  USEL UR5, UR5, 0x10, UP1 ;  /* 0x0000001005057887 */ /* 0x000fe40008800000 */
[----:B------:R-:W-:Y:S02]  /*1320*/  USEL UR4, UR4, 0x100, UP1 ;  /* 0x0000010004047887 */ /* 0x000fe40008800000 */
[----:B------:R-:W-:Y:S02]  /*1330*/  USEL UR8, URZ, 0x20, UP2 ;  /* 0x00000020ff087887 */ /* 0x000fe40009000000 */
[----:B------:R-:W-:-:S02]  /*1340*/  USEL UR7, UR7, 0x1000, UP1 ;  /* 0x0000100007077887 */ /* 0x000fc40008800000 */
[----:B------:R-:W-:Y:S02]  /*1350*/  USEL UR6, UR6, 0x2, UP0 ;  /* 0x0000000206067887 */ /* 0x000fe40008000000 */
[----:B------:R-:W-:Y:S02]  /*1360*/  UIADD3 UR4, UPT, UPT, UR4, UR5, UR9 ;  /* 0x0000000504047290 */ /* 0x000fe4000fffe009 */
[----:B------:R-:W-:Y:S02]  /*1370*/  UISETP.NE.AND UP1, UPT, UR61, 0x2, UPT ;  /* 0x000000023d00788c */ /* 0x000fe4000bf25270 */
[----:B------:R-:W-:Y:S02]  /*1380*/  USEL UR8, UR8, 0x20, UP0 ;  /* 0x0000002008087887 */ /* 0x000fe40008000000 */
[----:B------:R-:W-:Y:S02]  /*1390*/  USEL UR5, UR10, 0x200, UP0 ;  /* 0x000002000a057887 */ /* 0x000fe40008000000 */
[----:B------:R-:W-:-:S02]  /*13a0*/  UIADD3 UR4, UPT, UPT, UR6, UR7, UR4 ;  /* 0x0000000706047290 */ /* 0x000fc4000fffe004 */
[----:B------:R-:W-:Y:S02]  /*13b0*/  USEL UR13, URZ, 0x40, UP2 ;  /* 0x00000040ff0d7887 */ /* 0x000fe40009000000 */
[----:B------:R-:W-:Y:S02]  /*13c0*/  USEL UR9, UR11, 0x2000, UP0 ;  /* 0x000020000b097887 */ /* 0x000fe40008000000 */
[----:B------:R-:W-:Y:S02]  /*13d0*/  USEL UR7, UR12, 0x4, UP1 ;  /* 0x000000040c077887 */ /* 0x000fe40008800000 */
[----:B------:R-:W-:Y:S02]  /*13e0*/  UIADD3 UR4, UPT, UPT, UR5, UR8, UR4 ;  /* 0x0000000805047290 */ /* 0x000fe4000fffe004 */
[----:B------:R-:W-:Y:S02]  /*13f0*/  UISETP.NE.AND UP0, UPT, UR61, 0x3, UPT ;  /* 0x000000033d00788c */ /* 0x000fe4000bf05270 */
[----:B------:R-:W-:-:S02]  /*1400*/  USEL UR6, UR13, 0x40, UP1 ;  /* 0x000000400d067887 */ /* 0x000fc40008800000 */
[----:B------:R-:W-:Y:S02]  /*1410*/  USEL UR5, UR14, 0x400, UP1 ;  /* 0x000004000e057887 */ /* 0x000fe40008800000 */
[----:B------:R-:W-:Y:S02]  /*1420*/  UIADD3 UR4, UPT, UPT, UR7, UR9, UR4 ;  /* 0x0000000907047290 */ /* 0x000fe4000fffe004 */
[----:B------:R-:W-:Y:S02]  /*1430*/  USEL UR19, URZ, 0x80, UP2 ;  /* 0x00000080ff137887 */ /* 0x000fe40009000000 */
[----:B------:R-:W-:Y:S02]  /*1440*/  USEL UR9, UR15, 0x4000, UP1 ;  /* 0x000040000f097887 */ /* 0x000fe40008800000 */
[----:B------:R-:W-:Y:S02]  /*1450*/  USEL UR8, UR18, 0x8, UP0 ;  /* 0x0000000812087887 */ /* 0x000fe40008000000 */
[----:B------:R-:W-:-:S02]  /*1460*/  UIADD3 UR4, UPT, UPT, UR5, UR6, UR4 ;  /* 0x0000000605047290 */ /* 0x000fc4000fffe004 */
[----:B------:R-:W-:Y:S02]  /*1470*/  USEL UR7, UR19, 0x80, UP0 ;  /* 0x0000008013077887 */ /* 0x000fe40008000000 */
[----:B------:R-:W-:Y:S02]  /*1480*/  USEL UR6, UR22, 0x800, UP0 ;  /* 0x0000080016067887 */ /* 0x000fe40008000000 */
[----:B------:R-:W-:Y:S02]  /*1490*/  UIADD3 UR4, UPT, UPT, UR8, UR9, UR4 ;  /* 0x0000000908047290 */ /* 0x000fe4000fffe004 */
[----:B------:R-:W-:Y:S02]  /*14a0*/  USEL UR5, UR23, 0x8000, UP0 ;  /* 0x0000800017057887 */ /* 0x000fe40008000000 */
[----:B------:R-:W-:-:S04]  /*14b0*/  UIADD3 UR4, UPT, UPT, UR6, UR7, UR4 ;  /* 0x0000000706047290 */ /* 0x000fc8000fffe004 */
[----:B------:R-:W-:-:S06]  /*14c0*/  UIADD3 UR4, UPT, UPT, UR4, UR5, URZ ;  /* 0x0000000504047290 */ /* 0x000fcc000fffe0ff */
[----:B------:R-:W-:Y:S02]  /*14d0*/  MOV R2, UR4 ;  /* 0x0000000400027c02 */ /* 0x000fe40008000f00 */
.L_x_17:
[----:B------:R-:W-:Y:S05]  /*14e0*/  BRA.U !UP5, `(.L_x_18) ;  /* 0x000000010dd47547 */ /* 0x000fea000b800000 */
[----:B------:R-:W1:Y:S01]  /*14f0*/  LDCU.128 UR12, c[0x0][0xb10] ;  /* 0x00016200ff0c77ac */ /* 0x000e620008000c00 */
[----:B------:R-:W2:Y:S01]  /*1500*/  LDCU UR6, c[0x0][0x370] ;  /* 0x00006e00ff0677ac */ /* 0x000ea20008000800 */
[----:B------:R-:W3:Y:S01]  /*1510*/  LDCU UR5, c[0x0][0x374] ;  /* 0x00006e80ff0577ac */ /* 0x000ee20008000800 */
[----:B------:R-:W4:Y:S01]  /*1520*/  LDCU UR26, c[0x0][0xb0c] ;  /* 0x00016180ff1a77ac */ /* 0x000f220008000800 */
[----:B------:R-:W4:Y:S01]  /*1530*/  LDCU UR7, c[0x0][0xb20] ;  /* 0x00016400ff0777ac */ /* 0x000f220008000800 */
[----:B------:R-:W4:Y:S01]  /*1540*/  LDCU.64 UR8, c[0x0][0xb28] ;  /* 0x00016500ff0877ac */ /* 0x000f220008000a00 */
[----:B-1----:R-:W-:Y:S02]  /*1550*/  UISETP.NE.AND UP0, UPT, UR14, 0x1, UPT ;  /* 0x000000010e00788c */ /* 0x002fe4000bf05270 */
[----:B---3--:R-:W-:Y:S02]  /*1560*/  UIMAD.WIDE.U32 UR10, UR5, UR15, URZ ;  /* 0x0000000f050a72a5 */ /* 0x008fe4000f8e00ff */
[----:B--2---:R-:W-:-:S02]  /*1570*/  UIMAD.WIDE.U32 UR22, UR6, UR12, URZ ;  /* 0x0000000c061672a5 */ /* 0x004fc4000f8e00ff */
[----:B----4-:R-:W-:Y:S02]  /*1580*/  UISETP.NE.AND UP1, UPT, UR26, 0x1, UPT ;  /* 0x000000011a00788c */ /* 0x010fe4000bf25270 */
[----:B------:R-:W-:Y:S01]  /*1590*/  UISETP.NE.AND UP2, UPT, UR25, 0x1, UPT ;  /* 0x000000011900788c */ /* 0x000fe2000bf45270 */
[----:B------:R-:W-:Y:S02]  /*15a0*/  UMOV UR10, UR11 ;  /* 0x0000000b000a7c82 */ /* 0x000fe40008000000 */
[----:B------:R-:W-:Y:S01]  /*15b0*/  UMOV UR22, UR23 ;  /* 0x0000001700167c82 */ /* 0x000fe20008000000 */
[----:B------:R-:W-:Y:S02]  /*15c0*/  @UP0 USHF.R.U32.HI UR5, URZ, UR7, UR10 ;  /* 0x00000007ff050299 */ /* 0x000fe4000801160a */
[----:B------:R-:W-:Y:S02]  /*15d0*/  UIMAD.WIDE.U32 UR30, UR20, UR15, URZ ;  /* 0x0000000f141e72a5 */ /* 0x000fe4000f8e00ff */
[----:B------:R-:W-:-:S02]  /*15e0*/  UIMAD.WIDE.U32 UR10, UR5, UR8, URZ ;  /* 0x00000008050a72a5 */ /* 0x000fc4000f8e00ff */
[----:B------:R-:W-:Y:S02]  /*15f0*/  @UP1 USHF.R.U32.HI UR6, URZ, UR13, UR22 ;  /* 0x0000000dff061299 */ /* 0x000fe40008011616 */
[----:B------:R-:W-:Y:S02]  /*1600*/  UIMAD.WIDE.U32 UR18, UR16, UR12, URZ ;  /* 0x0000000c101272a5 */ /* 0x000fe4000f8e00ff */
[----:B------:R-:W-:Y:S01]  /*1610*/  UIMAD.WIDE.U32 UR22, UR6, UR8, URZ ;  /* 0x00000008061672a5 */ /* 0x000fe2000f8e00ff */
[----:B------:R-:W-:Y:S01]  /*1620*/  UMOV UR4, UR31 ;  /* 0x0000001f00047c82 */ /* 0x000fe20008000000 */
[----:B------:R-:W-:Y:S01]  /*1630*/  UMOV UR10, UR11 ;  /* 0x0000000b000a7c82 */ /* 0x000fe20008000000 */
[----:B------:R-:W-:Y:S02]  /*1640*/  USHF.R.U32.HI UR4, URZ, UR7, UR4 ;  /* 0x00000007ff047299 */ /* 0x000fe40008011604 */
[----:B------:R-:W-:Y:S01]  /*1650*/  @UP2 USHF.R.U32.HI UR5, URZ, UR9, UR10 ;  /* 0x00000009ff052299 */ /* 0x000fe2000801160a */
[----:B------:R-:W-:Y:S01]  /*1660*/  UMOV UR18, UR19 ;  /* 0x0000001300127c82 */ /* 0x000fe20008000000 */
[----:B------:R-:W-:Y:S01]  /*1670*/  UMOV UR22, UR23 ;  /* 0x0000001700167c82 */ /* 0x000fe20008000000 */
[----:B------:R-:W-:-:S02]  /*1680*/  USHF.R.U32.HI UR13, URZ, UR13, UR18 ;  /* 0x0000000dff0d7299 */ /* 0x000fc40008011612 */
[----:B------:R-:W-:Y:S02]  /*1690*/  USEL UR4, UR20, UR4, !UP0 ;  /* 0x0000000414047287 */ /* 0x000fe4000c000000 */
[----:B------:R-:W-:Y:S02]  /*16a0*/  @UP2 USHF.R.U32.HI UR6, URZ, UR9, UR22 ;  /* 0x00000009ff062299 */ /* 0x000fe40008011616 */
[----:B------:R-:W-:Y:S02]  /*16b0*/  UIMAD UR7, UR5, UR25, URZ ;  /* 0x00000019050772a4 */ /* 0x000fe4000f8e02ff */
[----:B------:R-:W-:Y:S02]  /*16c0*/  USEL UR5, UR16, UR13, !UP1 ;  /* 0x0000000d10057287 */ /* 0x000fe4000c800000 */
[----:B------:R-:W-:Y:S02]  /*16d0*/  UIMAD UR12, UR6, UR25, URZ ;  /* 0x00000019060c72a4 */ /* 0x000fe4000f8e02ff */
[----:B------:R-:W-:-:S02]  /*16e0*/  UISETP.GE.AND UP0, UPT, UR4, UR7, UPT ;  /* 0x000000070400728c */ /* 0x000fc4000bf06270 */
[----:B------:R-:W-:Y:S02]  /*16f0*/  UIMAD.WIDE.U32 UR10, UR4, UR8, URZ ;  /* 0x00000008040a72a5 */ /* 0x000fe4000f8e00ff */
[----:B------:R-:W-:Y:S02]  /*1700*/  UISETP.GE.OR UP0, UPT, UR5, UR12, UP0 ;  /* 0x0000000c0500728c */ /* 0x000fe40008706670 */
[----:B------:R-:W-:Y:S02]  /*1710*/  UIMAD.WIDE.U32 UR12, UR5, UR8, URZ ;  /* 0x00000008050c72a5 */ /* 0x000fe4000f8e00ff */
[----:B------:R-:W-:Y:S01]  /*1720*/  UIADD3 UR10, UPT, UPT, -UR4, URZ, URZ ;  /* 0x000000ff040a7290 */ /* 0x000fe2000fffe1ff */
[----:B------:R-:W-:Y:S01]  /*1730*/  UMOV UR8, UR11 ;  /* 0x0000000b00087c82 */ /* 0x000fe20008000000 */
[----:B------:R-:W-:Y:S02]  /*1740*/  UIADD3 UR11, UPT, UPT, -UR5, URZ, URZ ;  /* 0x000000ff050b7290 */ /* 0x000fe4000fffe1ff */
[----:B------:R-:W-:-:S03]  /*1750*/  USHF.R.U32.HI UR8, URZ, UR9, UR8 ;  /* 0x00000009ff087299 */ /* 0x000fc60008011608 */
[----:B------:R-:W-:Y:S01]  /*1760*/  @!UP0 UMOV UR7, UR13 ;  /* 0x0000000d00078c82 */ /* 0x000fe20008000000 */
[----:B------:R-:W-:Y:S02]  /*1770*/  UIMAD UR20, UR14, UR10, UR20 ;  /* 0x0000000a0e1472a4 */ /* 0x000fe4000f8e0214 */
[----:B------:R-:W-:Y:S02]  /*1780*/  USEL UR8, UR4, UR8, !UP2 ;  /* 0x0000000804087287 */ /* 0x000fe4000d000000 */
[----:B------:R-:W-:Y:S02]  /*1790*/  @!UP0 USHF.R.U32.HI UR7, URZ, UR9, UR7 ;  /* 0x00000009ff078299 */ /* 0x000fe40008011607 */
[----:B------:R-:W-:Y:S02]  /*17a0*/  UIADD3 UR9, UPT, UPT, -UR8, URZ, URZ ;  /* 0x000000ff08097290 */ /* 0x000fe4000fffe1ff */
[----:B------:R-:W-:Y:S02]  /*17b0*/  @!UP0 USEL UR7, UR5, UR7, !UP2 ;  /* 0x0000000705078287 */ /* 0x000fe4000d000000 */
[----:B------:R-:W-:-:S02]  /*17c0*/  UIMAD UR9, UR25, UR9, UR4 ;  /* 0x00000009190972a4 */ /* 0x000fc4000f8e0204 */
[----:B------:R-:W-:Y:S02]  /*17d0*/  @!UP0 UIADD3 UR8, UPT, UPT, UR8, -UR7, URZ ;  /* 0x8000000708088290 */ /* 0x000fe4000fffe0ff */
[----:B------:R-:W-:Y:S02]  /*17e0*/  @!UP0 UIMAD UR6, UR9, UR6, UR7 ;  /* 0x00000006090682a4 */ /* 0x000fe4000f8e0207 */
[----:B------:R-:W-:Y:S02]  /*17f0*/  @!UP0 UIMAD UR4, UR8, UR25, UR5 ;  /* 0x00000019080482a4 */ /* 0x000fe4000f8e0205 */
[----:B------:R-:W-:Y:S02]  /*1800*/  UIMAD UR16, UR26, UR11, UR16 ;  /* 0x0000000b1a1072a4 */ /* 0x000fe4000f8e0210 */
[----:B------:R-:W-:Y:S01]  /*1810*/  UIMAD UR20, UR4, UR14, UR20 ;  /* 0x0000000e041472a4 */ /* 0x000fe2000f8e0214 */
[----:B------:R-:W-:Y:S02]  /*1820*/  @!UP0 UMOV UR5, UR6 ;  /* 0x0000000600058c82 */ /* 0x000fe40008000000 */
[----:B------:R-:W-:-:S12]  /*1830*/  UIMAD UR16, UR5, UR26, UR16 ;  /* 0x0000001a051072a4 */ /* 0x000fd8000f8e0210 */
.L_x_18:
[----:B------:R-:W-:-:S09]  /*1840*/  UISETP.NE.AND UP0, UPT, UR32, 0x1, UPT ;  /* 0x000000012000788c */ /* 0x000fd2000bf05270 */
[----:B------:R-:W-:Y:S05]  /*1850*/  BRA.U UP0, `(.L_x_19) ;  /* 0x0000000100447547 */ /* 0x000fea000b800000 */
[----:B------:R-:W1:Y:S01]  /*1860*/  LDCU.128 UR8, c[0x0][0xb10] ;  /* 0x00016200ff0877ac */ /* 0x000e620008000c00 */
[----:B------:R-:W2:Y:S01]  /*1870*/  LDCU UR12, c[0x0][0xb0c] ;  /* 0x00016180ff0c77ac */ /* 0x000ea20008000800 */
[----:B------:R-:W3:Y:S01]  /*1880*/  LDCU UR13, c[0x0][0xb20] ;  /* 0x00016400ff0d77ac */ /* 0x000ee20008000800 */
[----:B-1----:R-:W-:Y:S02]  /*1890*/  UIMAD.WIDE.U32 UR6, UR16, UR8, URZ ;  /* 0x00000008100672a5 */ /* 0x002fe4000f8e00ff */
[----:B------:R-:W-:Y:S02]  /*18a0*/  UIMAD.WIDE.U32 UR4, UR20, UR11, URZ ;  /* 0x0000000b140472a5 */ /* 0x000fe4000f8e00ff */
[----:B--2---:R-:W-:Y:S02]  /*18b0*/  UISETP.NE.AND UP1, UPT, UR12, 0x1, UPT ;  /* 0x000000010c00788c */ /* 0x004fe4000bf25270 */
[----:B------:R-:W-:Y:S01]  /*18c0*/  UISETP.NE.AND UP0, UPT, UR10, 0x1, UPT ;  /* 0x000000010a00788c */ /* 0x000fe2000bf05270 */
[----:B------:R-:W-:-:S02]  /*18d0*/  UMOV UR6, UR7 ;  /* 0x0000000700067c82 */ /* 0x000fc40008000000 */
[----:B------:R-:W-:Y:S01]  /*18e0*/  UMOV UR4, UR5 ;  /* 0x0000000500047c82 */ /* 0x000fe20008000000 */
[----:B------:R-:W-:Y:S02]  /*18f0*/  USHF.R.U32.HI UR9, URZ, UR9, UR6 ;  /* 0x00000009ff097299 */ /* 0x000fe40008011606 */
[----:B---3--:R-:W-:Y:S02]  /*1900*/  USHF.R.U32.HI UR4, URZ, UR13, UR4 ;  /* 0x0000000dff047299 */ /* 0x008fe40008011604 */
[----:B------:R-:W-:Y:S02]  /*1910*/  USEL UR5, UR16, UR9, !UP1 ;  /* 0x0000000910057287 */ /* 0x000fe4000c800000 */
[----:B------:R-:W-:-:S04]  /*1920*/  USEL UR4, UR20, UR4, !UP0 ;  /* 0x0000000414047287 */ /* 0x000fc8000c000000 */
[----:B------:R-:W-:Y:S02]  /*1930*/  UIADD3 UR6, UPT, UPT, UR5, -UR4, URZ ;  /* 0x8000000405067290 */ /* 0x000fe4000fffe0ff */
[----:B------:R-:W-:Y:S02]  /*1940*/  UIADD3 UR4, UPT, UPT, -UR5, UR4, URZ ;  /* 0x0000000405047290 */ /* 0x000fe4000fffe1ff */
[----:B------:R-:W-:Y:S02]  /*1950*/  UIMAD UR20, UR6, UR10, UR20 ;  /* 0x0000000a061472a4 */ /* 0x000fe4000f8e0214 */
[----:B------:R-:W-:-:S12]  /*1960*/  UIMAD UR16, UR4, UR12, UR16 ;  /* 0x0000000c041072a4 */ /* 0x000fd8000f8e0210 */
.L_x_19:
[----:B------:R-:W-:-:S09]  /*1970*/  UISETP.EQ.U32.AND UP0, UPT, UR33, 0x1, UPT ;  /* 0x000000012100788c */ /* 0x000fd2000bf02070 */
[----:B------:R-:W-:Y:S05]  /*1980*/  BRA.U !UP0, `(.L_x_20) ;  /* 0x00000001080c7547 */ /* 0x000fea000b800000 */
[----:B------:R-:W-:Y:S01]  /*1990*/  UCGABAR_WAIT ;  /* 0x0000000000007dc7 */ /* 0x000fe20008000000 */
[----:B------:R-:W-:Y:S01]  /*19a0*/  CCTL.IVALL ;  /* 0x00000000ff00798f */ /* 0x000fe20002000000 */
[----:B------:R-:W-:Y:S05]  /*19b0*/  BRA `(.L_x_21) ;  /* 0x0000000000047947 */ /* 0x000fea0003800000 */
.L_x_20:
[----:B------:R-:W-:Y:S06]  /*19c0*/  BAR.SYNC.DEFER_BLOCKING 0x0 ;  /* 0x0000000000007b1d */ /* 0x000fec0000010000 */
.L_x_21:
[----:B------:R-:W-:Y:S05]  /*19d0*/  BRA.U UP6, `(.L_x_22) ;  /* 0x0000001106f47547 */ /* 0x000fea000b800000 */
[----:B------:R-:W1:Y:S01]  /*19e0*/  LDCU UR6, c[0x0][0x38c] ;  /* 0x00007180ff0677ac */ /* 0x000e620008000800 */
[----:B------:R-:W-:Y:S01]  /*19f0*/  PLOP3.LUT P1, PT, PT, PT, UP3, 0x80, 0x8 ;  /* 0x000000000008781c */ /* 0x000fe20003f2f038 */
[----:B------:R-:W-:Y:S01]  /*1a00*/  IMAD.MOV.U32 R12, RZ, RZ, 0x1 ;  /* 0x00000001ff0c7424 */ /* 0x000fe200078e00ff */
[----:B------:R-:W-:Y:S01]  /*1a10*/  ISETP.EQ.OR P2, PT, R0, RZ, P3 ;  /* 0x000000ff0000720c */ /* 0x000fe20001f42670 */
[----:B------:R-:W-:Y:S01]  /*1a20*/  UISETP.NE.AND UP1, UPT, UR17, URZ, UPT ;  /* 0x000000ff1100728c */ /* 0x000fe2000bf25270 */
[----:B------:R-:W-:Y:S02]  /*1a30*/  PLOP3.LUT P1, PT, P1, PT, PT, 0x8, 0x80 ;  /* 0x000000000080781c */ /* 0x000fe40000f2e170 */
[----:B------:R-:W-:Y:S01]  /*1a40*/  CS2R R10, SRZ ;  /* 0x00000000000a7805 */ /* 0x000fe2000001ff00 */
[----:B------:R-:W-:Y:S01]  /*1a50*/  IMAD.MOV.U32 R9, RZ, RZ, RZ ;  /* 0x000000ffff097224 */ /* 0x000fe200078e00ff */
[----:B------:R-:W2:Y:S01]  /*1a60*/  LDCU UR40, c[0x0][0x370] ;  /* 0x00006e00ff2877ac */ /* 0x000ea20008000800 */
[----:B------:R-:W-:Y:S01]  /*1a70*/  IMAD.MOV.U32 R8, RZ, RZ, 0x1 ;  /* 0x00000001ff087424 */ /* 0x000fe200078e00ff */
[----:B------:R-:W-:Y:S01]  /*1a80*/  USEL UR26, UR46, 0x2, UP1 ;  /* 0x000000022e1a7887 */ /* 0x000fe20008800000 */
[----:B------:R-:W3:Y:S01]  /*1a90*/  LDCU.64 UR30, c[0x0][0x348] ;  /* 0x00006900ff1e77ac */ /* 0x000ee20008000a00 */
[----:B-1----:R-:W-:-:S02]  /*1aa0*/  UIADD3 UR5, UPT, UPT, UR6, 0x7f, URZ ;  /* 0x0000007f06057890 */ /* 0x002fc4000fffe0ff */
[----:B------:R-:W-:Y:S02]  /*1ab0*/  UIADD3 UR48, UPT, UPT, UR6, 0xfe, URZ ;  /* 0x000000fe06307890 */ /* 0x000fe4000fffe0ff */
[----:B------:R-:W-:Y:S01]  /*1ac0*/  USHF.R.S32.HI UR4, URZ, 0x1f, UR5 ;  /* 0x0000001fff047899 */ /* 0x000fe20008011405 */
[----:B------:R-:W1:Y:S03]  /*1ad0*/  LDCU UR39, c[0x0][0x374] ;  /* 0x00006e80ff2777ac */ /* 0x000e660008000800 */
[----:B------:R-:W-:Y:S02]  /*1ae0*/  ULEA.HI UR4, UR4, UR5, URZ, 0x7 ;  /* 0x0000000504047291 */ /* 0x000fe4000f8f38ff */
[----:B------:R-:W-:Y:S02]  /*1af0*/  USHF.L.U32 UR5, UR29, 0x4, URZ ;  /* 0x000000041d057899 */ /* 0x000fe400080006ff */
[----:B------:R-:W-:-:S02]  /*1b00*/  USHF.R.S32.HI UR43, URZ, 0x7, UR4 ;  /* 0x00000007ff2b7899 */ /* 0x000fc40008011404 */
[----:B------:R-:W-:Y:S02]  /*1b10*/  UIADD3 UR4, UPT, UPT, UR6, -0x1, URZ ;  /* 0xffffffff06047890 */ /* 0x000fe4000fffe0ff */
[----:B------:R-:W-:Y:S02]  /*1b20*/  UISETP.LT.U32.AND UP0, UPT, UR43, 0x5, UPT ;  /* 0x000000052b00788c */ /* 0x000fe4000bf01070 */
[----:B------:R-:W-:Y:S02]  /*1b30*/  UISETP.GE.U32.AND UP2, UPT, UR4, -0xff, UPT ;  /* 0xffffff010400788c */ /* 0x000fe4000bf46070 */
[----:B------:R-:W-:Y:S02]  /*1b40*/  USEL UR41, UR43, 0x5, UP0 ;  /* 0x000000052b297887 */ /* 0x000fe40008000000 */
[----:B------:R-:W-:Y:S02]  /*1b50*/  ULOP3.LUT UR44, UR5, 0x30, URZ, 0xe2, !UPT ;  /* 0x00000030052c7892 */ /* 0x000fe4000f8ee2ff */
[----:B------:R-:W-:-:S02]  /*1b60*/  UIADD3 UR25, UPT, UPT, UR41, -0x1, URZ ;  /* 0xffffffff29197890 */ /* 0x000fc4000fffe0ff */
[----:B------:R-:W-:Y:S01]  /*1b70*/  UIADD3 UR46, UPT, UPT, UR43, -UR41, URZ ;  /* 0x800000292b2e7290 */ /* 0x000fe2000fffe0ff */
[----:B------:R-:W-:Y:S02]  /*1b80*/  UMOV UR5, URZ ;  /* 0x000000ff00057c82 */ /* 0x000fe40008000000 */
[----:B------:R-:W-:-:S04]  /*1b90*/  @UP2 UIADD3 UR25, UPT, UPT, UR41, URZ, URZ ;  /* 0x000000ff29192290 */ /* 0x000fc8000fffe0ff */
[----:B-123--:R-:W-:-:S12]  /*1ba0*/  UIADD3 UR25, UPT, UPT, UR25, 0x1, URZ ;  /* 0x0000000119197890 */ /* 0x00efd8000fffe0ff */
.L_x_42:
[----:B------:R-:W-:Y:S01]  /*1bb0*/  UISETP.NE.AND UP0, UPT, UR45, URZ, UPT ;  /* 0x000000ff2d00728c */ /* 0x000fe2000bf05270 */
[----:B------:R-:W1:Y:S08]  /*1bc0*/  S2UR UR45, SR_CgaCtaId ;  /* 0x00000000002d79c3 */ /* 0x000e700000008800 */
[----:B------:R-:W-:Y:S05]  /*1bd0*/  BRA.U UP0, `(.L_x_23) ;  /* 0x0000000100347547 */ /* 0x000fea000b800000 */
[----:B------:R-:W2:Y:S01]  /*1be0*/  S2R R0, SR_CgaCtaId ;  /* 0x0000000000007919 */ /* 0x000ea20000008800 */
[----:B------:R-:W-:-:S04]  /*1bf0*/  MOV R2, 0x400 ;  /* 0x0000040000027802 */ /* 0x000fc80000000f00 */
[----:B--2---:R-:W-:Y:S02]  /*1c00*/  LEA R0, R0, R2, 0x18 ;  /* 0x0000000200007211 */ /* 0x004fe400078ec0ff */
[----:B------:R-:W-:-:S03]  /*1c10*/  SHF.L.U32 R2, R8, 0x1f, RZ ;  /* 0x0000001f08027819 */ /* 0x000fc600000006ff */
[----:B------:R-:W-:-:S04]  /*1c20*/  IMAD R0, R9, 0x8, R0 ;  /* 0x0000000809007824 */ /* 0x000fc800078e0200 */
[----:B------:R-:W2:Y:S02]  /*1c30*/  SYNCS.PHASECHK.TRANS64.TRYWAIT P0, [R0+URZ+0x110], R2 ;  /* 0x00011002000075a7 */ /* 0x000ea400080011ff */
[----:B--2---:R-:W-:Y:S05]  /*1c40*/  @!P0 BRA `(.L_x_24) ;  /* 0x0000007c00b88947 */ /* 0x004fea0003800000 */
.L_x_133:
[----:B------:R-:W-:Y:S01]  /*1c50*/  VIADD R9, R9, 0x1 ;  /* 0x0000000109097836 */ /* 0x000fe20000000000 */
[----:B------:R2:W-:Y:S04]  /*1c60*/  SYNCS.ARRIVE.TRANS64.A1T0 RZ, [R0+URZ+0x100], RZ ;  /* 0x000100ff00ff79a7 */ /* 0x0005e800081000ff */
[----:B------:R-:W-:-:S04]  /*1c70*/  ISETP.NE.AND P0, PT, R9, 0x2, PT ;  /* 0x000000020900780c */ /* 0x000fc80003f05270 */
[----:B------:R-:W-:Y:S02]  /*1c80*/  SEL R9, R9, RZ, P0 ;  /* 0x000000ff09097207 */ /* 0x000fe40000000000 */
[----:B--2---:R-:W-:-:S04]  /*1c90*/  SEL R0, RZ, 0x1, P0 ;  /* 0x00000001ff007807 */ /* 0x004fc80000000000 */
[----:B------:R-:W-:-:S07]  /*1ca0*/  LOP3.LUT R8, R8, R0, RZ, 0x3c, !PT ;  /* 0x0000000008087212 */ /* 0x000fce00078e3cff */
.L_x_23:
[----:B------:R-:W-:Y:S01]  /*1cb0*/  UMOV UR6, 0x400 ;  /* 0x0000040000067882 */ /* 0x000fe20000000000 */
[----:B------:R-:W-:Y:S01]  /*1cc0*/  SHF.L.U32 R0, R12, 0x1f, RZ ;  /* 0x0000001f0c007819 */ /* 0x000fe200000006ff */
[----:B-1----:R-:W-:Y:S02]  /*1cd0*/  ULEA UR6, UR45, UR6, 0x18 ;  /* 0x000000062d067291 */ /* 0x002fe4000f8ec0ff */
[----:B------:R-:W-:Y:S02]  /*1ce0*/  UISETP.GE.U32.AND UP0, UPT, UR48, 0xff, UPT ;  /* 0x000000ff3000788c */ /* 0x000fe4000bf06070 */
[----:B------:R-:W-:Y:S02]  /*1cf0*/  ULEA UR4, UR5, UR6, 0x3 ;  /* 0x0000000605047291 */ /* 0x000fe4000f8e18ff */
[----:B------:R-:W-:Y:S02]  /*1d00*/  ULEA UR11, UR20, UR47, 0x2 ;  /* 0x0000002f140b7291 */ /* 0x000fe4000f8e10ff */
[----:B------:R-:W-:-:S02]  /*1d10*/  ULEA UR35, UR16, UR44, 0x6 ;  /* 0x0000002c10237291 */ /* 0x000fc4000f8e30ff */
[----:B------:R-:W-:Y:S01]  /*1d20*/  USHF.L.U32 UR11, UR11, 0x6, URZ ;  /* 0x000000060b0b7899 */ /* 0x000fe200080006ff */
[----:B------:R-:W-:Y:S02]  /*1d30*/  UMOV UR13, URZ ;  /* 0x000000ff000d7c82 */ /* 0x000fe40008000000 */
[----:B------:R1:W2:Y:S01]  /*1d40*/  SYNCS.PHASECHK.TRANS64.TRYWAIT P0, [UR4+0x28], R0 ;  /* 0x00002800ff0075a7 */ /* 0x0002a20008001104 */
[----:B------:R-:W-:Y:S08]  /*1d50*/  BRA.U !UP0, `(.L_x_25) ;  /* 0x0000000108c07547 */ /* 0x000ff0000b800000 */
[----:B------:R-:W-:Y:S01]  /*1d60*/  UMOV UR7, URZ ;  /* 0x000000ff00077c82 */ /* 0x000fe20008000000 */
[----:B------:R-:W-:-:S05]  /*1d70*/  UMOV UR4, UR5 ;  /* 0x0000000500047c82 */ /* 0x000fca0008000000 */
.L_x_31:
[----:B------:R-:W-:Y:S01]  /*1d80*/  ULEA UR33, UR4, UR6, 0x3 ;  /* 0x0000000604217291 */ /* 0x000fe2000f8e18ff */
[----:B------:R-:W-:Y:S01]  /*1d90*/  @!P3 MOV R2, 0xa000 ;  /* 0x0000a0000002b802 */ /* 0x000fe20000000f00 */
[----:B--2-4-:R-:W-:Y:S10]  /*1da0*/  @P0 BRA `(.L_x_26) ;  /* 0x00000000000c0947 */ /* 0x014ff40003800000 */
[----:B------:R-:W-:-:S04]  /*1db0*/  SHF.L.U32 R3, R12, 0x1f, RZ ;  /* 0x0000001f0c037819 */ /* 0x000fc800000006ff */
[----:B------:R-:W2:Y:S02]  /*1dc0*/  SYNCS.PHASECHK.TRANS64.TRYWAIT P0, [UR33+0x28], R3 ;  /* 0x00002803ff0075a7 */ /* 0x000ea40008001121 */
[----:B--2---:R-:W-:Y:S05]  /*1dd0*/  @!P0 BRA `(.L_x_27) ;  /* 0x0000007c00688947 */ /* 0x004fea0003800000 */
.L_x_26:
[----:B------:R2:W-:Y:S01]  /*1de0*/  @!P3 SYNCS.ARRIVE.TRANS64 RZ, [UR33], R2 ;  /* 0x00000002ffffb9a7 */ /* 0x0005e20008000021 */
[----:B------:R-:W-:-:S04]  /*1df0*/  ULOP3.LUT UR5, UR26, 0x2, URZ, 0xfc, !UPT ;  /* 0x000000021a057892 */ /* 0x000fc8000f8efcff */
[----:B------:R-:W-:-:S09]  /*1e00*/  UISETP.NE.AND UP0, UPT, UR5, 0x2, UPT ;  /* 0x000000020500788c */ /* 0x000fd2000bf05270 */
[----:B------:R-:W-:Y:S05]  /*1e10*/  BRA.U UP0, `(.L_x_28) ;  /* 0x0000000100047547 */ /* 0x000fea000b800000 */
[----:B------:R-:W-:Y:S05]  /*1e20*/  BPT.TRAP 0x1 ;  /* 0x000000040000795c */ /* 0x000fea0000300000 */
.L_x_28:
[----:B------:R-:W-:Y:S04]  /*1e30*/  BSSY.RECONVERGENT B0, `(.L_x_29) ;  /* 0x0000003000007945 */ /* 0x000fe80003800200 */
[----:B------:R-:W-:Y:S05]  /*1e40*/  @P2 BRA `(.L_x_30) ;  /* 0x0000000000042947 */ /* 0x000fea0003800000 */
[----:B------:R-:W-:Y:S05]  /*1e50*/  BPT.TRAP 0x1 ;  /* 0x000000040000795c */ /* 0x000fea0000300000 */
.L_x_30:
[----:B------:R-:W-:Y:S05]  /*1e60*/  BSYNC.RECONVERGENT B0 ;  /* 0x0000000000007941 */ /* 0x000fea0003800200 */
.L_x_29:
[----:B------:R-:W-:Y:S02]  /*1e70*/  UIADD3 UR5, UPT, UPT, UR4, 0x1, URZ ;  /* 0x0000000104057890 */ /* 0x000fe4000fffe0ff */
[----:B------:R-:W-:Y:S02]  /*1e80*/  USHF.L.U32 UR34, UR7, 0x7, URZ ;  /* 0x0000000707227899 */ /* 0x000fe400080006ff */
[----:B------:R-:W-:Y:S02]  /*1e90*/  UISETP.NE.AND UP0, UPT, UR5, 0x5, UPT ;  /* 0x000000050500788c */ /* 0x000fe4000bf05270 */
[----:B------:R-:W-:Y:S02]  /*1ea0*/  UIADD3 UR7, UPT, UPT, UR7, 0x1, URZ ;  /* 0x0000000107077890 */ /* 0x000fe4000fffe0ff */
[----:B------:R-:W-:Y:S02]  /*1eb0*/  USEL UR9, URZ, 0x1, UP0 ;  /* 0x00000001ff097887 */ /* 0x000fe40008000000 */
[----:B------:R-:W-:-:S02]  /*1ec0*/  USEL UR5, UR5, URZ, UP0 ;  /* 0x000000ff05057287 */ /* 0x000fc40008000000 */
[----:B------:R-:W-:Y:S02]  /*1ed0*/  UIADD3 UR14, UP0, UPT, UR30, 0x180, URZ ;  /* 0x000001801e0e7890 */ /* 0x000fe4000ff1e0ff */
[----:B------:R-:W-:Y:S01]  /*1ee0*/  ULEA UR8, UR5, UR6, 0x3 ;  /* 0x0000000605087291 */ /* 0x000fe2000f8e18ff */
[----:B------:R-:W-:Y:S01]  /*1ef0*/  LOP3.LUT R12, R12, UR9, RZ, 0x3c, !PT ;  /* 0x000000090c0c7c12 */ /* 0x000fe2000f8e3cff */
[----:B------:R-:W-:Y:S02]  /*1f00*/  ULEA UR32, UR4, UR28, 0xd ;  /* 0x0000001c04207291 */ /* 0x000fe4000f8e68ff */
[----:B------:R-:W-:Y:S01]  /*1f10*/  UIADD3 UR16, UP1, UPT, UR30, 0x80, URZ ;  /* 0x000000801e107890 */ /* 0x000fe2000ff3e0ff */
[----:B-1----:R-:W-:Y:S01]  /*1f20*/  SHF.L.U32 R0, R12, 0x1f, RZ ;  /* 0x0000001f0c007819 */ /* 0x002fe200000006ff */
[----:B------:R-:W-:Y:S02]  /*1f30*/  UIADD3.X UR15, UPT, UPT, URZ, UR31, URZ, UP0, !UPT ;  /* 0x0000001fff0f7290 */ /* 0x000fe400087fe4ff */
[----:B------:R-:W-:Y:S01]  /*1f40*/  UISETP.NE.AND UP0, UPT, UR7, UR25, UPT ;  /* 0x000000190700728c */ /* 0x000fe2000bf05270 */
[----:B------:R3:W4:Y:S01]  /*1f50*/  SYNCS.PHASECHK.TRANS64.TRYWAIT P0, [UR8+0x28], R0 ;  /* 0x00002800ff0075a7 */ /* 0x0007220008001108 */
[----:B------:R-:W-:-:S02]  /*1f60*/  ULEA UR8, UR4, UR27, 0xf ;  /* 0x0000001b04087291 */ /* 0x000fc4000f8e78ff */
[----:B------:R-:W-:Y:S02]  /*1f70*/  UIADD3.X UR17, UPT, UPT, URZ, UR31, URZ, UP1, !UPT ;  /* 0x0000001fff117290 */ /* 0x000fe40008ffe4ff */
[----:B------:R-:W-:Y:S02]  /*1f80*/  UIADD3 UR32, UPT, UPT, UR6, 0x6400, UR32 ;  /* 0x0000640006207890 */ /* 0x000fe4000fffe020 */
[----:B------:R-:W-:Y:S02]  /*1f90*/  UPRMT UR13, URZ, 0x5410, UR24 ;  /* 0x00005410ff0d7896 */ /* 0x000fe40008000018 */
[----:B------:R-:W-:Y:S02]  /*1fa0*/  UIADD3 UR8, UPT, UPT, UR6, 0x10400, UR8 ;  /* 0x0001040006087890 */ /* 0x000fe4000fffe008 */
[----:B------:R-:W-:Y:S01]  /*1fb0*/  UPRMT UR4, URZ, 0x5410, UR21 ;  /* 0x00005410ff047896 */ /* 0x000fe20008000015 */
[----:B------:R-:W-:Y:S01]  /*1fc0*/  UMOV UR18, 0x0 ;  /* 0x0000000000127882 */ /* 0x000fe20000000000 */
[----:B------:R-:W-:Y:S01]  /*1fd0*/  UMOV UR19, 0x10000000 ;  /* 0x1000000000137882 */ /* 0x000fe20000000000 */
[----:B------:R-:W-:Y:S01]  /*1fe0*/  UMOV UR12, UR36 ;  /* 0x00000024000c7c82 */ /* 0x000fe20008000000 */
[----:B------:R-:W-:Y:S01]  /*1ff0*/  UMOV UR9, UR33 ;  /* 0x0000002100097c82 */ /* 0x000fe20008000000 */
[----:B------:R-:W-:Y:S01]  /*2000*/  UMOV UR10, UR34 ;  /* 0x00000022000a7c82 */ /* 0x000fe20008000000 */
[----:B------:R1:W-:Y:S03]  /*2010*/  UTMALDG.3D.MULTICAST [UR32], [UR16], UR13, desc[UR18] ;  /* 0x00001220100073b4 */ /* 0x0003e6000801180d */
[----:B------:R2:W-:Y:S01]  /*2020*/  UTMALDG.3D.MULTICAST [UR8], [UR14], UR4, desc[UR18] ;  /* 0x000012080e0073b4 */ /* 0x0005e20008011804 */
[----:B-1----:R-:W-:Y:S01]  /*2030*/  UMOV UR13, UR25 ;  /* 0x00000019000d7c82 */ /* 0x002fe20008000000 */
[----:B--2---:R-:W-:Y:S01]  /*2040*/  UMOV UR4, UR5 ;  /* 0x0000000500047c82 */ /* 0x004fe20008000000 */
[----:B---3--:R-:W-:Y:S05]  /*2050*/  BRA.U UP0, `(.L_x_31) ;  /* 0xfffffffd00487547 */ /* 0x008fea000b83ffff */
.L_x_25:
[----:B------:R-:W-:Y:S01]  /*2060*/  ULEA UR4, UR5, UR6, 0x3 ;  /* 0x0000000605047291 */ /* 0x000fe2000f8e18ff */
[----:B-1----:R-:W-:Y:S01]  /*2070*/  SHF.L.U32 R0, R12, 0x1f, RZ ;  /* 0x0000001f0c007819 */ /* 0x002fe200000006ff */
[----:B------:R-:W-:Y:S01]  /*2080*/  @!P1 SYNCS.ARRIVE.TRANS64.A1T0 RZ, [UR6+0x98], RZ ;  /* 0x000098ffffff99a7 */ /* 0x000fe20008100006 */
[----:B------:R-:W-:-:S06]  /*2090*/  UISETP.GT.AND UP0, UPT, UR43, UR41, UPT ;  /* 0x000000292b00728c */ /* 0x000fcc000bf04270 */
[----:B--2-4-:R1:W2:Y:S03]  /*20a0*/  SYNCS.PHASECHK.TRANS64.TRYWAIT P0, [UR4+0x28], R0 ;  /* 0x00002800ff0075a7 */ /* 0x0142a60008001104 */
[----:B------:R-:W-:Y:S05]  /*20b0*/  BRA.U !UP0, `(.L_x_32) ;  /* 0x0000000108c47547 */ /* 0x000fea000b800000 */
[----:B------:R-:W-:Y:S01]  /*20c0*/  UIADD3 UR29, UPT, UPT, UR46, UR13, URZ ;  /* 0x0000000d2e1d7290 */ /* 0x000fe2000fffe0ff */
[----:B------:R-:W-:-:S11]  /*20d0*/  UMOV UR4, UR5 ;  /* 0x0000000500047c82 */ /* 0x000fd60008000000 */
.L_x_38:
[----:B------:R-:W-:Y:S01]  /*20e0*/  ULEA UR17, UR4, UR6, 0x3 ;  /* 0x0000000604117291 */ /* 0x000fe2000f8e18ff */
[----:B--2---:R-:W-:Y:S01]  /*20f0*/  @!P3 MOV R2, 0xa000 ;  /* 0x0000a0000002b802 */ /* 0x004fe20000000f00 */
[----:B--2-4-:R-:W-:Y:S10]  /*2100*/  @P0 BRA `(.L_x_33) ;  /* 0x00000000000c0947 */ /* 0x014ff40003800000 */
[----:B------:R-:W-:-:S04]  /*2110*/  SHF.L.U32 R3, R12, 0x1f, RZ ;  /* 0x0000001f0c037819 */ /* 0x000fc800000006ff */
[----:B------:R-:W2:Y:S02]  /*2120*/  SYNCS.PHASECHK.TRANS64.TRYWAIT P0, [UR17+0x28], R3 ;  /* 0x00002803ff0075a7 */ /* 0x000ea40008001111 */
[----:B--2---:R-:W-:Y:S05]  /*2130*/  @!P0 BRA `(.L_x_34) ;  /* 0x0000007800a88947 */ /* 0x004fea0003800000 */
.L_x_33:
[----:B------:R2:W-:Y:S01]  /*2140*/  @!P3 SYNCS.ARRIVE.TRANS64 RZ, [UR17], R2 ;  /* 0x00000002ffffb9a7 */ /* 0x0005e20008000011 */
[----:B------:R-:W-:-:S04]  /*2150*/  ULOP3.LUT UR5, UR26, 0x2, URZ, 0xfc, !UPT ;  /* 0x000000021a057892 */ /* 0x000fc8000f8efcff */
[----:B------:R-:W-:-:S09]  /*2160*/  UISETP.NE.AND UP0, UPT, UR5, 0x2, UPT ;  /* 0x000000020500788c */ /* 0x000fd2000bf05270 */
[----:B------:R-:W-:Y:S05]  /*2170*/  BRA.U UP0, `(.L_x_35) ;  /* 0x0000000100047547 */ /* 0x000fea000b800000 */
[----:B------:R-:W-:Y:S05]  /*2180*/  BPT.TRAP 0x1 ;  /* 0x000000040000795c */ /* 0x000fea0000300000 */
.L_x_35:
[----:B------:R-:W-:Y:S04]  /*2190*/  BSSY.RECONVERGENT B0, `(.L_x_36) ;  /* 0x0000003000007945 */ /* 0x000fe80003800200 */
[----:B------:R-:W-:Y:S05]  /*21a0*/  @P2 BRA `(.L_x_37) ;  /* 0x0000000000042947 */ /* 0x000fea0003800000 */
[----:B------:R-:W-:Y:S05]  /*21b0*/  BPT.TRAP 0x1 ;  /* 0x000000040000795c */ /* 0x000fea0000300000 */
.L_x_37:
[----:B------:R-:W-:Y:S05]  /*21c0*/  BSYNC.RECONVERGENT B0 ;  /* 0x0000000000007941 */ /* 0x000fea0003800200 */
.L_x_36:
        /* <DEDUP_REMOVED lines=13> */
[----:B------:R-:W-:Y:S01]  /*22a0*/  ULEA UR8, UR4, UR27, 0xf ;  /* 0x0000001b04087291 */ /* 0x000fe2000f8e78ff */
[----:B------:R3:W4:Y:S01]  /*22b0*/  SYNCS.PHASECHK.TRANS64.TRYWAIT P0, [UR7+0x28], R0 ;  /* 0x00002800ff0075a7 */ /* 0x0007220008001107 */
[----:B------:R-:W-:-:S02]  /*22c0*/  UISETP.NE.AND UP0, UPT, UR13, UR29, UPT ;  /* 0x0000001d0d00728c */ /* 0x000fc4000bf05270 */
[----:B------:R-:W-:Y:S02]  /*22d0*/  UIADD3 UR16, UPT, UPT, UR6, 0x6400, UR16 ;  /* 0x0000640006107890 */ /* 0x000fe4000fffe010 */
[----:B------:R-:W-:Y:S02]  /*22e0*/  UIADD3.X UR23, UPT, UPT, URZ, UR31, URZ, UP1, !UPT ;  /* 0x0000001fff177290 */ /* 0x000fe40008ffe4ff */
        /* <DEDUP_REMOVED lines=8> */
[----:B------:R-:W-:Y:S01]  /*2370*/  UMOV UR9, UR17 ;  /* 0x0000001100097c82 */ /* 0x000fe20008000000 */
[----:B------:R-:W-:Y:S01]  /*2380*/  UMOV UR10, UR18 ;  /* 0x00000012000a7c82 */ /* 0x000fe20008000000 */
[----:B------:R-:W-:Y:S01]  /*2390*/  UTMALDG.3D.MULTICAST [UR16], [UR22], UR7, desc[UR32] ;  /* 0x00002010160073b4 */ /* 0x000fe20008011807 */
[----:B------:R1:W-:Y:S02]  /*23a0*/  UTMALDG.3D.MULTICAST [UR8], [UR14], UR4, desc[UR32] ;  /* 0x000020080e0073b4 */ /* 0x0003e40008011804 */
[----:B-1----:R-:W-:Y:S01]  /*23b0*/  UMOV UR4, UR5 ;  /* 0x0000000500047c82 */ /* 0x002fe20008000000 */
[----:B---3--:R-:W-:Y:S05]  /*23c0*/  BRA.U UP0, `(.L_x_38) ;  /* 0xfffffffd00447547 */ /* 0x008fea000b83ffff */
.L_x_32:
[C---:B------:R-:W-:Y:S01]  /*23d0*/  LEA R3, R11.reuse, UR6, 0x3 ;  /* 0x000000060b037c11 */ /* 0x040fe2000f8e18ff */
[----:B------:R-:W-:Y:S01]  /*23e0*/  NOP ;  /* 0x0000000000007918 */ /* 0x000fe20000000000 */
[----:B-1----:R-:W-:Y:S02]  /*23f0*/  SHF.L.U32 R0, R10, 0x1f, RZ ;  /* 0x0000001f0a007819 */ /* 0x002fe400000006ff */
[----:B------:R-:W-:Y:S02]  /*2400*/  LEA R4, R11, UR6, 0x4 ;  /* 0x000000060b047c11 */ /* 0x000fe4000f8e20ff */
[----:B--2-4-:R-:W1:Y:S02]  /*2410*/  SYNCS.PHASECHK.TRANS64.TRYWAIT P0, [R3+URZ+0xa0], R0 ;  /* 0x0000a000030075a7 */ /* 0x014e6400080011ff */
[----:B-1----:R-:W-:Y:S05]  /*2420*/  @!P0 BRA `(.L_x_39) ;  /* 0x0000007800048947 */ /* 0x002fea0003800000 */
.L_x_136:
[----:B------:R-:W2:Y:S01]  /*2430*/  LDS.128 R4, [R4+0x130] ;  /* 0x0001300004047984 */ /* 0x000ea20000000c00 */
[----:B------:R-:W-:Y:S01]  /*2440*/  UISETP.GE.AND UP0, UPT, UR42, 0x1, UPT ;  /* 0x000000012a00788c */ /* 0x000fe2000bf06270 */
[----:B------:R-:W-:Y:S01]  /*2450*/  @!PT LDS RZ, [RZ] ;  /* 0x00000000fffff984 */ /* 0x000fe20000000800 */
[----:B------:R-:W-:Y:S01]  /*2460*/  @!PT LDS RZ, [RZ] ;  /* 0x00000000fffff984 */ /* 0x000fe20000000800 */
[----:B------:R-:W-:Y:S01]  /*2470*/  @!PT LDS RZ, [RZ] ;  /* 0x00000000fffff984 */ /* 0x000fe20000000800 */
[----:B------:R-:W-:Y:S01]  /*2480*/  @!PT LDS RZ, [RZ] ;  /* 0x00000000fffff984 */ /* 0x000fe20000000800 */
[----:B------:R3:W-:Y:S06]  /*2490*/  MEMBAR.ALL.CTA ;  /* 0x0000000000007992 */ /* 0x0007ec0000008000 */
[----:B---3--:R-:W3:Y:S01]  /*24a0*/  FENCE.VIEW.ASYNC.S ;  /* 0x00000000000073c6 */ /* 0x008ee20000000000 */
[----:B--2---:R-:W-:-:S13]  /*24b0*/  LOP3.LUT P0, RZ, R6, 0x1, RZ, 0xc0, !PT ;  /* 0x0000000106ff7812 */ /* 0x004fda000780c0ff */
[----:B---3--:R-:W-:Y:S01]  /*24c0*/  VOTEU.ANY UP1, P0 ;  /* 0x0000000000ff7886 */ /* 0x008fe20000020100 */
[----:B------:R-:W-:-:S13]  /*24d0*/  PLOP3.LUT P0, PT, PT, PT, UP1, 0x80, 0x8 ;  /* 0x000000000008781c */ /* 0x000fda0003f0f018 */
[----:B-1----:R-:W-:Y:S02]  /*24e0*/  @P0 LOP3.LUT R0, R5, 0xffff, RZ, 0xc0, !PT ;  /* 0x0000ffff05000812 */ /* 0x002fe400078ec0ff */
[----:B------:R-:W-:Y:S02]  /*24f0*/  @P0 MOV R2, R4 ;  /* 0x0000000400020202 */ /* 0x000fe40000000f00 */
[----:B------:R-:W-:Y:S01]  /*2500*/  @P0 R2UR UR7, R0 ;  /* 0x00000000000702ca */ /* 0x000fe200000e0000 */
[----:B------:R-:W-:Y:S01]  /*2510*/  VIADD R0, R3, 0xb0 ;  /* 0x000000b003007836 */ /* 0x000fe20000000000 */
[----:B------:R-:W-:Y:S02]  /*2520*/  @P0 SHF.R.U32.HI R4, RZ, 0x10, R5 ;  /* 0x00000010ff040819 */ /* 0x000fe40000011605 */
[----:B------:R-:W-:Y:S02]  /*2530*/  @P0 R2UR UR8, R2 ;  /* 0x00000000020802ca */ /* 0x000fe400000e0000 */
[----:B------:R-:W-:-:S02]  /*2540*/  PRMT R0, RZ, 0x654, R0 ;  /* 0x00000654ff007816 */ /* 0x000fc40000000000 */
[----:B------:R-:W-:Y:S02]  /*2550*/  @P0 R2UR UR4, R4 ;  /* 0x00000000040402ca */ /* 0x000fe400000e0000 */
[----:B------:R1:W-:Y:S03]  /*2560*/  SYNCS.ARRIVE.TRANS64.RED.A1T0 RZ, [R0+URZ], RZ ;  /* 0x000000ff00ff79a7 */ /* 0x0003e600081004ff */
[----:B------:R-:W-:-:S04]  /*2570*/  @UP1 UMOV UR37, UR7 ;  /* 0x0000000700251c82 */ /* 0x000fc80008000000 */
[----:B------:R-:W-:-:S04]  /*2580*/  @UP1 UMOV UR38, UR8 ;  /* 0x0000000800261c82 */ /* 0x000fc80008000000 */
[----:B------:R-:W-:Y:S01]  /*2590*/  @UP1 UMOV UR36, UR4 ;  /* 0x0000000400241c82 */ /* 0x000fe20008000000 */
[----:B------:R-:W-:Y:S05]  /*25a0*/  BRA.U !UP0, `(.L_x_40) ;  /* 0x0000000108d47547 */ /* 0x000fea000b800000 */
[----:B------:R-:W2:Y:S01]  /*25b0*/  LDCU.128 UR12, c[0x0][0xb10] ;  /* 0x00016200ff0c77ac */ /* 0x000ea20008000c00 */
[----:B------:R-:W3:Y:S01]  /*25c0*/  LDCU UR29, c[0x0][0xb20] ;  /* 0x00016400ff1d77ac */ /* 0x000ee20008000800 */
[----:B------:R-:W4:Y:S01]  /*25d0*/  LDCU UR20, c[0x0][0xb0c] ;  /* 0x00016180ff1477ac */ /* 0x000f220008000800 */
[----:B------:R-:W1:Y:S01]  /*25e0*/  LDCU.64 UR10, c[0x0][0xb28] ;  /* 0x00016500ff0a77ac */ /* 0x000e620008000a00 */
[----:B------:R-:W-:Y:S02]  /*25f0*/  UISETP.NE.AND UP3, UPT, UR42, 0x1, UPT ;  /* 0x000000012a00788c */ /* 0x000fe4000bf65270 */
[----:B--2---:R-:W-:Y:S02]  /*2600*/  UIMAD.WIDE.U32 UR16, UR39, UR15, URZ ;  /* 0x0000000f271072a5 */ /* 0x004fe4000f8e00ff */
[----:B------:R-:W-:Y:S02]  /*2610*/  UIMAD.WIDE.U32 UR8, UR40, UR12, URZ ;  /* 0x0000000c280872a5 */ /* 0x000fe4000f8e00ff */
[----:B------:R-:W-:-:S02]  /*2620*/  UISETP.NE.AND UP0, UPT, UR14, 0x1, UPT ;  /* 0x000000010e00788c */ /* 0x000fc4000bf05270 */
[----:B------:R-:W-:Y:S01]  /*2630*/  UIMAD.WIDE.U32 UR22, UR37, UR15, URZ ;  /* 0x0000000f251672a5 */ /* 0x000fe2000f8e00ff */
[----:B------:R-:W-:Y:S02]  /*2640*/  UMOV UR16, UR17 ;  /* 0x0000001100107c82 */ /* 0x000fe40008000000 */
[----:B------:R-:W-:Y:S01]  /*2650*/  UMOV UR8, UR9 ;  /* 0x0000000900087c82 */ /* 0x000fe20008000000 */
[----:B---3--:R-:W-:Y:S02]  /*2660*/  USHF.R.U32.HI UR16, URZ, UR29, UR16 ;  /* 0x0000001dff107299 */ /* 0x008fe40008011610 */
[----:B----4-:R-:W-:Y:S02]  /*2670*/  UISETP.NE.AND UP2, UPT, UR20, 0x1, UPT ;  /* 0x000000011400788c */ /* 0x010fe4000bf45270 */
[----:B------:R-:W-:Y:S02]  /*2680*/  USHF.R.U32.HI UR8, URZ, UR13, UR8 ;  /* 0x0000000dff087299 */ /* 0x000fe40008011608 */
[----:B------:R-:W-:-:S02]  /*2690*/  USEL UR7, UR39, UR16, !UP0 ;  /* 0x0000001027077287 */ /* 0x000fc4000c000000 */
[----:B------:R-:W-:Y:S02]  /*26a0*/  USEL UR8, UR40, UR8, !UP2 ;  /* 0x0000000828087287 */ /* 0x000fe4000d000000 */
[----:B-1----:R-:W-:Y:S01]  /*26b0*/  UIMAD.WIDE.U32 UR16, UR7, UR10, URZ ;  /* 0x0000000a071072a5 */ /* 0x002fe2000f8e00ff */
[----:B------:R-:W-:Y:S01]  /*26c0*/  UMOV UR4, UR23 ;  /* 0x0000001700047c82 */ /* 0x000fe20008000000 */
[----:B------:R-:W-:Y:S02]  /*26d0*/  UIMAD.WIDE.U32 UR18, UR38, UR12, URZ ;  /* 0x0000000c261272a5 */ /* 0x000fe4000f8e00ff */
[----:B------:R-:W-:-:S03]  /*26e0*/  UIMAD.WIDE.U32 UR22, UR8, UR10, URZ ;  /* 0x0000000a081672a5 */ /* 0x000fc6000f8e00ff */
[----:B------:R-:W-:Y:S01]  /*26f0*/  UMOV UR16, UR17 ;  /* 0x0000001100107c82 */ /* 0x000fe20008000000 */
[----:B------:R-:W-:Y:S02]  /*2700*/  USHF.R.U32.HI UR4, URZ, UR29, UR4 ;  /* 0x0000001dff047299 */ /* 0x000fe40008011604 */
[----:B------:R-:W-:Y:S01]  /*2710*/  @UP3 USHF.R.U32.HI UR7, URZ, UR11, UR16 ;  /* 0x0000000bff073299 */ /* 0x000fe20008011610 */
[----:B------:R-:W-:Y:S01]  /*2720*/  UMOV UR18, UR19 ;  /* 0x0000001300127c82 */ /* 0x000fe20008000000 */
[----:B------:R-:W-:Y:S01]  /*2730*/  UMOV UR22, UR23 ;  /* 0x0000001700167c82 */ /* 0x000fe20008000000 */
[----:B------:R-:W-:Y:S02]  /*2740*/  USHF.R.U32.HI UR13, URZ, UR13, UR18 ;  /* 0x0000000dff0d7299 */ /* 0x000fe40008011612 */
[----:B------:R-:W-:Y:S02]  /*2750*/  USEL UR4, UR37, UR4, !UP0 ;  /* 0x0000000425047287 */ /* 0x000fe4000c000000 */
[----:B------:R-:W-:-:S02]  /*2760*/  @UP3 USHF.R.U32.HI UR8, URZ, UR11, UR22 ;  /* 0x0000000bff083299 */ /* 0x000fc40008011616 */
[----:B------:R-:W-:Y:S02]  /*2770*/  UIMAD UR9, UR42, UR7, URZ ;  /* 0x000000072a0972a4 */ /* 0x000fe4000f8e02ff */
[----:B------:R-:W-:Y:S02]  /*2780*/  USEL UR7, UR38, UR13, !UP2 ;  /* 0x0000000d26077287 */ /* 0x000fe4000d000000 */
[----:B------:R-:W-:Y:S02]  /*2790*/  UIMAD UR12, UR42, UR8, URZ ;  /* 0x000000082a0c72a4 */ /* 0x000fe4000f8e02ff */
[----:B------:R-:W-:Y:S02]  /*27a0*/  UISETP.GE.AND UP0, UPT, UR4, UR9, UPT ;  /* 0x000000090400728c */ /* 0x000fe4000bf06270 */
[----:B------:R-:W-:Y:S02]  /*27b0*/  UIMAD.WIDE.U32 UR16, UR4, UR10, URZ ;  /* 0x0000000a041072a5 */ /* 0x000fe4000f8e00ff */
[----:B------:R-:W-:-:S02]  /*27c0*/  UISETP.GE.OR UP0, UPT, UR7, UR12, UP0 ;  /* 0x0000000c0700728c */ /* 0x000fc40008706670 */
        /* <DEDUP_REMOVED lines=19> */
.L_x_40:
[----:B------:R-:W2:Y:S02]  /*2900*/  LDCU UR4, c[0x0][0xb30] ;  /* 0x00016600ff0477ac */ /* 0x000ea40008000800 */
[----:B--2---:R-:W-:-:S09]  /*2910*/  UISETP.NE.AND UP0, UPT, UR4, 0x1, UPT ;  /* 0x000000010400788c */ /* 0x004fd2000bf05270 */
[----:B------:R-:W-:Y:S05]  /*2920*/  BRA.U UP0, `(.L_x_41) ;  /* 0x0000000100447547 */ /* 0x000fea000b800000 */
[----:B------:R-:W2:Y:S01]  /*2930*/  LDCU.128 UR12, c[0x0][0xb10] ;  /* 0x00016200ff0c77ac */ /* 0x000ea20008000c00 */
[----:B------:R-:W3:Y:S01]  /*2940*/  LDCU UR16, c[0x0][0xb0c] ;  /* 0x00016180ff1077ac */ /* 0x000ee20008000800 */
[----:B------:R-:W4:Y:S01]  /*2950*/  LDCU UR17, c[0x0][0xb20] ;  /* 0x00016400ff1177ac */ /* 0x000f220008000800 */
[----:B--2---:R-:W-:Y:S02]  /*2960*/  UIMAD.WIDE.U32 UR10, UR38, UR12, URZ ;  /* 0x0000000c260a72a5 */ /* 0x004fe4000f8e00ff */
[----:B------:R-:W-:Y:S02]  /*2970*/  UIMAD.WIDE.U32 UR8, UR37, UR15, URZ ;  /* 0x0000000f250872a5 */ /* 0x000fe4000f8e00ff */
[----:B---3--:R-:W-:Y:S02]  /*2980*/  UISETP.NE.AND UP2, UPT, UR16, 0x1, UPT ;  /* 0x000000011000788c */ /* 0x008fe4000bf45270 */
[----:B------:R-:W-:Y:S01]  /*2990*/  UISETP.NE.AND UP0, UPT, UR14, 0x1, UPT ;  /* 0x000000010e00788c */ /* 0x000fe2000bf05270 */
[----:B------:R-:W-:-:S02]  /*29a0*/  UMOV UR7, UR11 ;  /* 0x0000000b00077c82 */ /* 0x000fc40008000000 */
[----:B------:R-:W-:Y:S01]  /*29b0*/  UMOV UR4, UR9 ;  /* 0x0000000900047c82 */ /* 0x000fe20008000000 */
[----:B------:R-:W-:Y:S02]  /*29c0*/  USHF.R.U32.HI UR7, URZ, UR13, UR7 ;  /* 0x0000000dff077299 */ /* 0x000fe40008011607 */
[----:B----4-:R-:W-:Y:S02]  /*29d0*/  USHF.R.U32.HI UR4, URZ, UR17, UR4 ;  /* 0x00000011ff047299 */ /* 0x010fe40008011604 */
[----:B------:R-:W-:Y:S02]  /*29e0*/  USEL UR7, UR38, UR7, !UP2 ;  /* 0x0000000726077287 */ /* 0x000fe4000d000000 */
[----:B------:R-:W-:-:S04]  /*29f0*/  USEL UR4, UR37, UR4, !UP0 ;  /* 0x0000000425047287 */ /* 0x000fc8000c000000 */
[----:B------:R-:W-:Y:S02]  /*2a00*/  UIADD3 UR8, UPT, UPT, UR7, -UR4, URZ ;  /* 0x8000000407087290 */ /* 0x000fe4000fffe0ff */
[----:B------:R-:W-:Y:S02]  /*2a10*/  UIADD3 UR4, UPT, UPT, -UR7, UR4, URZ ;  /* 0x0000000407047290 */ /* 0x000fe4000fffe1ff */
[----:B------:R-:W-:Y:S02]  /*2a20*/  UIMAD UR37, UR8, UR14, UR37 ;  /* 0x0000000e082572a4 */ /* 0x000fe4000f8e0225 */
[----:B------:R-:W-:-:S12]  /*2a30*/  UIMAD UR38, UR4, UR16, UR38 ;  /* 0x00000010042672a4 */ /* 0x000fd8000f8e0226 */
.L_x_41:
[----:B------:R-:W-:Y:S01]  /*2a40*/  VIADD R11, R11, 0x1 ;  /* 0x000000010b0b7836 */ /* 0x000fe20000000000 */
[----:B------:R-:W-:Y:S01]  /*2a50*/  R2UR UR4, R80 ;  /* 0x00000000500472ca */ /* 0x000fe200000e0000 */
[----:B------:R-:W-:Y:S01]  /*2a60*/  UIADD3 UR16, UPT, UPT, UR38, UR61, URZ ;  /* 0x0000003d26107290 */ /* 0x000fe2000fffe0ff */
[----:B------:R-:W-:Y:S02]  /*2a70*/  PLOP3.LUT P1, PT, PT, PT, PT, 0x80, 0x8 ;  /* 0x000000000008781c */ /* 0x000fe40003f2f070 */
[----:B------:R-:W-:-:S04]  /*2a80*/  ISETP.NE.AND P0, PT, R11, 0x2, PT ;  /* 0x000000020b00780c */ /* 0x000fc80003f05270 */
[----:B-1----:R-:W-:Y:S02]  /*2a90*/  SEL R0, RZ, 0x1, P0 ;  /* 0x00000001ff007807 */ /* 0x002fe40000000000 */
[----:B------:R-:W-:Y:S02]  /*2aa0*/  SEL R11, R11, RZ, P0 ;  /* 0x000000ff0b0b7207 */ /* 0x000fe40000000000 */
[----:B------:R-:W-:Y:S01]  /*2ab0*/  LOP3.LUT R10, R10, R0, RZ, 0x3c, !PT ;  /* 0x000000000a0a7212 */ /* 0x000fe200078e3cff */
[----:B------:R-:W-:Y:S01]  /*2ac0*/  UIADD3 UR20, UPT, UPT, UR37, UR4, URZ ;  /* 0x0000000425147290 */ /* 0x000fe2000fffe0ff */
[----:B------:R-:W-:Y:S11]  /*2ad0*/  BRA.U UP1, `(.L_x_42) ;  /* 0xfffffff101347547 */ /* 0x000ff6000b83ffff */
[----:B------:R-:W-:Y:S01]  /*2ae0*/  UIADD3 UR7, UPT, UPT, UR6, 0x28, URZ ;  /* 0x0000002806077890 */ /* 0x000fe2000fffe0ff */
[----:B------:R-:W-:-:S03]  /*2af0*/  SHF.L.U32 R2, R12, 0x1f, RZ ;  /* 0x0000001f0c027819 */ /* 0x000fc600000006ff */
[----:B------:R-:W-:-:S09]  /*2b00*/  ULEA UR4, UR5, UR7, 0x3 ;  /* 0x0000000705047291 */ /* 0x000fd2000f8e18ff */
[----:B------:R-:W1:Y:S02]  /*2b10*/  SYNCS.PHASECHK.TRANS64.TRYWAIT P0, [UR4], R2 ;  /* 0x00000002ff0075a7 */ /* 0x000e640008001104 */
[----:B-1----:R-:W-:Y:S05]  /*2b20*/  @!P0 BRA `(.L_x_43) ;  /* 0x0000007000588947 */ /* 0x002fea0003800000 */
.L_x_138:
[----:B------:R-:W-:-:S04]  /*2b30*/  UIADD3 UR4, UPT, UPT, UR5, 0x1, URZ ;  /* 0x0000000105047890 */ /* 0x000fc8000fffe0ff */
[----:B------:R-:W-:-:S04]  /*2b40*/  UISETP.NE.AND UP0, UPT, UR4, 0x5, UPT ;  /* 0x000000050400788c */ /* 0x000fc8000bf05270 */
[----:B------:R-:W-:Y:S02]  /*2b50*/  USEL UR6, URZ, 0x1, UP0 ;  /* 0x00000001ff067887 */ /* 0x000fe40008000000 */
[----:B------:R-:W-:-:S04]  /*2b60*/  USEL UR4, UR4, URZ, UP0 ;  /* 0x000000ff04047287 */ /* 0x000fc80008000000 */
[----:B------:R-:W-:Y:S01]  /*2b70*/  ULEA UR5, UR4, UR7, 0x3 ;  /* 0x0000000704057291 */ /* 0x000fe2000f8e18ff */
[----:B-1----:R-:W-:-:S04]  /*2b80*/  LOP3.LUT R2, R12, UR6, RZ, 0x3c, !PT ;  /* 0x000000060c027c12 */ /* 0x002fc8000f8e3cff */
[----:B------:R-:W-:-:S04]  /*2b90*/  SHF.L.U32 R3, R2, 0x1f, RZ ;  /* 0x0000001f02037819 */ /* 0x000fc800000006ff */
[----:B------:R-:W1:Y:S02]  /*2ba0*/  SYNCS.PHASECHK.TRANS64.TRYWAIT P0, [UR5], R3 ;  /* 0x00000003ff0075a7 */ /* 0x000e640008001105 */
[----:B-1----:R-:W-:Y:S05]  /*2bb0*/  @!P0 BRA `(.L_x_44) ;  /* 0x00000070004c8947 */ /* 0x002fea0003800000 */
.L_x_140:
[----:B------:R-:W-:-:S04]  /*2bc0*/  UIADD3 UR4, UPT, UPT, UR4, 0x1, URZ ;  /* 0x0000000104047890 */ /* 0x000fc8000fffe0ff */
[----:B------:R-:W-:-:S04]  /*2bd0*/  UISETP.NE.AND UP0, UPT, UR4, 0x5, UPT ;  /* 0x000000050400788c */ /* 0x000fc8000bf05270 */
[----:B------:R-:W-:Y:S02]  /*2be0*/  USEL UR6, URZ, 0x1, UP0 ;  /* 0x00000001ff067887 */ /* 0x000fe40008000000 */
[----:B------:R-:W-:-:S04]  /*2bf0*/  USEL UR4, UR4, URZ, UP0 ;  /* 0x000000ff04047287 */ /* 0x000fc80008000000 */
[----:B------:R-:W-:Y:S01]  /*2c00*/  ULEA UR5, UR4, UR7, 0x3 ;  /* 0x0000000704057291 */ /* 0x000fe2000f8e18ff */
[----:B------:R-:W-:-:S04]  /*2c10*/  LOP3.LUT R2, R2, UR6, RZ, 0x3c, !PT ;  /* 0x0000000602027c12 */ /* 0x000fc8000f8e3cff */
[----:B-1----:R-:W-:-:S04]  /*2c20*/  SHF.L.U32 R3, R2, 0x1f, RZ ;  /* 0x0000001f02037819 */ /* 0x002fc800000006ff */
[----:B------:R-:W1:Y:S02]  /*2c30*/  SYNCS.PHASECHK.TRANS64.TRYWAIT P0, [UR5], R3 ;  /* 0x00000003ff0075a7 */ /* 0x000e640008001105 */
[----:B-1----:R-:W-:Y:S05]  /*2c40*/  @!P0 BRA `(.L_x_45) ;  /* 0x0000007000408947 */ /* 0x002fea0003800000 */
.L_x_142:
        /* <DEDUP_REMOVED lines=9> */
.L_x_144:
[----:B------:R-:W-:-:S04]  /*2ce0*/  UIADD3 UR4, UPT, UPT, UR4, 0x1, URZ ;  /* 0x0000000104047890 */ /* 0x000fc8000fffe0ff */
[----:B------:R-:W-:-:S04]  /*2cf0*/  UISETP.NE.AND UP0, UPT, UR4, 0x5, UPT ;  /* 0x000000050400788c */ /* 0x000fc8000bf05270 */
[----:B------:R-:W-:Y:S02]  /*2d00*/  USEL UR5, URZ, 0x1, UP0 ;  /* 0x00000001ff057887 */ /* 0x000fe40008000000 */
[----:B------:R-:W-:-:S04]  /*2d10*/  USEL UR4, UR4, URZ, UP0 ;  /* 0x000000ff04047287 */ /* 0x000fc80008000000 */
[----:B------:R-:W-:Y:S01]  /*2d20*/  ULEA UR4, UR4, UR7, 0x3 ;  /* 0x0000000704047291 */ /* 0x000fe2000f8e18ff */
[----:B------:R-:W-:-:S04]  /*2d30*/  LOP3.LUT R2, R2, UR5, RZ, 0x3c, !PT ;  /* 0x0000000502027c12 */ /* 0x000fc8000f8e3cff */
[----:B------:R-:W-:Y:S01]  /*2d40*/  SHF.L.U32 R2, R2, 0x1f, RZ ;  /* 0x0000001f02027819 */ /* 0x000fe200000006ff */
[----:B-1----:R-:W-:-:S07]  /*2d50*/  IMAD.U32 R0, RZ, RZ, UR4 ;  /* 0x00000004ff007e24 */ /* 0x002fce000f8e00ff */
.L_x_47:
[----:B-1----:R1:W2:Y:S02]  /*2d60*/  SYNCS.PHASECHK.TRANS64.TRYWAIT P0, [R0+URZ], R2 ;  /* 0x00000002000075a7 */ /* 0x0022a400080011ff */
[----:B--2---:R-:W-:Y:S05]  /*2d70*/  @!P0 NANOSLEEP.SYNCS 0x989680 ;  /* 0x009896800000895d */ /* 0x004fea0003900000 */
[----:B------:R-:W2:Y:S02]  /*2d80*/  @!P0 SYNCS.PHASECHK.TRANS64 P0, [R0+URZ], R2 ;  /* 0x00000002000085a7 */ /* 0x000ea400080010ff */
[----:B--2---:R-:W-:Y:S05]  /*2d90*/  @P0 EXIT ;  /* 0x000000000000094d */ /* 0x004fea0003800000 */
[----:B------:R-:W-:Y:S05]  /*2da0*/  BRA `(.L_x_47) ;  /* 0xfffffffc00ec7947 */ /* 0x000fea000383ffff */
.L_x_22:
[----:B------:R-:W-:-:S04]  /*2db0*/  UISETP.NE.AND UP0, UPT, UR45, URZ, UPT ;  /* 0x000000ff2d00728c */ /* 0x000fc8000bf05270 */
[----:B------:R-:W-:-:S09]  /*2dc0*/  UISETP.NE.OR UP0, UPT, UR17, 0x1, UP0 ;  /* 0x000000011100788c */ /* 0x000fd20008705670 */
[----:B------:R-:W-:Y:S05]  /*2dd0*/  BRA.U UP0, `(.L_x_48) ;  /* 0x0000000500487547 */ /* 0x000fea000b800000 */
[----:B------:R-:W-:Y:S01]  /*2de0*/  ISETP.GE.U32.AND P2, PT, R0, 0x10, PT ;  /* 0x000000100000780c */ /* 0x000fe20003f46070 */
[----:B------:R-:W-:Y:S01]  /*2df0*/  IMAD.MOV.U32 R12, RZ, RZ, 0x1 ;  /* 0x00000001ff0c7424 */ /* 0x000fe200078e00ff */
[----:B------:R-:W-:Y:S02]  /*2e00*/  CS2R R10, SRZ ;  /* 0x00000000000a7805 */ /* 0x000fe4000001ff00 */
[----:B------:R-:W-:Y:S01]  /*2e10*/  CS2R R8, SRZ ;  /* 0x0000000000087805 */ /* 0x000fe2000001ff00 */
[----:B------:R-:W-:Y:S01]  /*2e20*/  UMOV UR6, 0x400 ;  /* 0x0000040000067882 */ /* 0x000fe20000000000 */
[----:B------:R-:W-:Y:S01]  /*2e30*/  UMOV UR5, URZ ;  /* 0x000000ff00057c82 */ /* 0x000fe20008000000 */
[----:B------:R-:W-:-:S12]  /*2e40*/  ULEA UR6, UR45, UR6, 0x18 ;  /* 0x000000062d067291 */ /* 0x000fd8000f8ec0ff */
.L_x_52:
[----:B------:R-:W-:Y:S02]  /*2e50*/  LEA R2, R8, UR6, 0x3 ;  /* 0x0000000608027c11 */ /* 0x000fe4000f8e18ff */
[----:B------:R-:W-:-:S03]  /*2e60*/  SHF.L.U32 R4, R9, 0x1f, RZ ;  /* 0x0000001f09047819 */ /* 0x000fc600000006ff */
[----:B------:R-:W-:Y:S01]  /*2e70*/  VIADD R5, R2, 0x110 ;  /* 0x0000011002057836 */ /* 0x000fe20000000000 */
[----:B------:R-:W1:Y:S02]  /*2e80*/  SYNCS.PHASECHK.TRANS64.TRYWAIT P0, [R2+URZ+0x100], R4 ;  /* 0x00010004020075a7 */ /* 0x000e6400080011ff */
[----:B-1----:R-:W-:Y:S05]  /*2e90*/  @!P0 BRA `(.L_x_49) ;  /* 0x0000006c00dc8947 */ /* 0x002fea0003800000 */
.L_x_145:
[----:B------:R-:W-:Y:S01]  /*2ea0*/  ULEA UR4, UR5, UR6, 0x3 ;  /* 0x0000000605047291 */ /* 0x000fe2000f8e18ff */
[----:B-1----:R-:W-:Y:S01]  /*2eb0*/  PRMT R2, RZ, 0x654, R5 ;  /* 0x00000654ff027816 */ /* 0x002fe20000000005 */
[----:B------:R-:W-:Y:S01]  /*2ec0*/  @!P2 IMAD.MOV.U32 R4, RZ, RZ, 0x10 ;  /* 0x00000010ff04a424 */ /* 0x000fe200078e00ff */
[----:B------:R-:W-:Y:S01]  /*2ed0*/  SHF.L.U32 R5, R12, 0x1f, RZ ;  /* 0x0000001f0c057819 */ /* 0x000fe200000006ff */
[----:B------:R-:W-:Y:S01]  /*2ee0*/  UIADD3 UR7, UPT, UPT, UR4, 0xa0, URZ ;  /* 0x000000a004077890 */ /* 0x000fe2000fffe0ff */
[----:B------:R1:W-:Y:S05]  /*2ef0*/  SYNCS.ARRIVE.TRANS64.RED.A1T0 RZ, [R2+URZ], RZ ;  /* 0x000000ff02ff79a7 */ /* 0x0003ea00081004ff */
[----:B------:R-:W-:Y:S01]  /*2f00*/  IMAD.U32 R6, RZ, RZ, UR7 ;  /* 0x00000007ff067e24 */ /* 0x000fe2000f8e00ff */
[----:B------:R-:W2:Y:S04]  /*2f10*/  SYNCS.PHASECHK.TRANS64.TRYWAIT P0, [UR4+0xb0], R5 ;  /* 0x0000b005ff0075a7 */ /* 0x000ea80008001104 */
[----:B------:R-:W-:Y:S01]  /*2f20*/  PRMT R6, R0, 0x654, R6 ;  /* 0x0000065400067816 */ /* 0x000fe20000000006 */
[----:B-12---:R-:W-:Y:S06]  /*2f30*/  @!P0 BRA `(.L_x_50) ;  /* 0x0000006c00c88947 */ /* 0x006fec0003800000 */
.L_x_147:
[----:B------:R-:W-:Y:S01]  /*2f40*/  ULEA UR8, UR5, UR6, 0x4 ;  /* 0x0000000605087291 */ /* 0x000fe2000f8e20ff */
[----:B------:R-:W-:Y:S01]  /*2f50*/  SEL R3, R6, R3, !P2 ;  /* 0x0000000306037207 */ /* 0x000fe20005000000 */
[----:B------:R-:W-:Y:S01]  /*2f60*/  UIADD3 UR9, UPT, UPT, UR4, 0xa0, URZ ;  /* 0x000000a004097890 */ /* 0x000fe2000fffe0ff */
[----:B-1----:R-:W-:Y:S01]  /*2f70*/  LEA R2, R11, UR6, 0x3 ;  /* 0x000000060b027c11 */ /* 0x002fe2000f8e18ff */
[----:B------:R-:W-:Y:S01]  /*2f80*/  UIADD3 UR8, UPT, UPT, UR8, 0x130, URZ ;  /* 0x0000013008087890 */ /* 0x000fe2000fffe0ff */
[----:B------:R1:W-:Y:S01]  /*2f90*/  @!P2 SYNCS.ARRIVE.TRANS64.RED RZ, [R3+URZ], R4 ;  /* 0x0000000403ffa9a7 */ /* 0x0003e200080004ff */
[----:B------:R-:W-:Y:S01]  /*2fa0*/  UIADD3 UR4, UPT, UPT, UR5, 0x1, URZ ;  /* 0x0000000105047890 */ /* 0x000fe2000fffe0ff */
[----:B------:R-:W-:-:S03]  /*2fb0*/  VIADD R8, R8, 0x1 ;  /* 0x0000000108087836 */ /* 0x000fc60000000000 */
[----:B------:R-:W-:Y:S02]  /*2fc0*/  UISETP.NE.AND UP0, UPT, UR4, 0x2, UPT ;  /* 0x000000020400788c */ /* 0x000fe4000bf05270 */
[----:B------:R-:W-:Y:S01]  /*2fd0*/  ISETP.NE.AND P0, PT, R8, 0x2, PT ;  /* 0x000000020800780c */ /* 0x000fe20003f05270 */
[----:B------:R-:W-:Y:S06]  /*2fe0*/  UGETNEXTWORKID.BROADCAST [UR8], [UR9] ;  /* 0x00000000080073ca */ /* 0x000fec0008000100 */
[----:B------:R-:W-:Y:S02]  /*2ff0*/  USEL UR7, URZ, 0x1, UP0 ;  /* 0x00000001ff077887 */ /* 0x000fe40008000000 */
[----:B------:R-:W-:-:S04]  /*3000*/  USEL UR5, UR4, URZ, UP0 ;  /* 0x000000ff04057287 */ /* 0x000fc80008000000 */
[----:B------:R-:W-:Y:S02]  /*3010*/  LOP3.LUT R12, R12, UR7, RZ, 0x3c, !PT ;  /* 0x000000070c0c7c12 */ /* 0x000fe4000f8e3cff */
[----:B-1----:R-:W-:-:S04]  /*3020*/  SHF.L.U32 R4, R10, 0x1f, RZ ;  /* 0x0000001f0a047819 */ /* 0x002fc800000006ff */
[----:B------:R-:W1:Y:S02]  /*3030*/  SYNCS.PHASECHK.TRANS64.TRYWAIT P1, [R2+URZ+0xa0], R4 ;  /* 0x0000a004020075a7 */ /* 0x000e6400080211ff */
[----:B-1----:R-:W-:Y:S05]  /*3040*/  @!P1 BRA `(.L_x_51) ;  /* 0x0000006c009c9947 */ /* 0x002fea0003800000 */
.L_x_148:
[C---:B-1----:R-:W-:Y:S01]  /*3050*/  LEA R4, R11.reuse, UR6, 0x4 ;  /* 0x000000060b047c11 */ /* 0x042fe2000f8e20ff */
[----:B------:R-:W-:Y:S01]  /*3060*/  VIADD R2, R2, 0xb0 ;  /* 0x000000b002027836 */ /* 0x000fe20000000000 */
[----:B------:R-:W-:Y:S01]  /*3070*/  SEL R8, R8, RZ, P0 ;  /* 0x000000ff08087207 */ /* 0x000fe20000000000 */
[----:B------:R-:W-:-:S03]  /*3080*/  VIADD R11, R11, 0x1 ;  /* 0x000000010b0b7836 */ /* 0x000fc60000000000 */
[----:B------:R-:W1:Y:S01]  /*3090*/  LDS.128 R4, [R4+0x130] ;  /* 0x0001300004047984 */ /* 0x000e620000000c00 */
[----:B------:R-:W-:Y:S02]  /*30a0*/  PRMT R2, RZ, 0x654, R2 ;  /* 0x00000654ff027816 */ /* 0x000fe40000000002 */
[C---:B------:R-:W-:Y:S01]  /*30b0*/  ISETP.NE.AND P1, PT, R11.reuse, 0x2, PT ;  /* 0x000000020b00780c */ /* 0x040fe20003f25270 */
[----:B------:R-:W-:Y:S01]  /*30c0*/  @!PT LDS RZ, [RZ] ;  /* 0x00000000fffff984 */ /* 0x000fe20000000800 */
[----:B------:R-:W-:Y:S01]  /*30d0*/  @!PT LDS RZ, [RZ] ;  /* 0x00000000fffff984 */ /* 0x000fe20000000800 */
[----:B------:R-:W-:Y:S01]  /*30e0*/  @!PT LDS RZ, [RZ] ;  /* 0x00000000fffff984 */ /* 0x000fe20000000800 */
[----:B------:R-:W-:Y:S01]  /*30f0*/  @!PT LDS RZ, [RZ] ;  /* 0x00000000fffff984 */ /* 0x000fe20000000800 */
[----:B------:R2:W-:Y:S06]  /*3100*/  MEMBAR.ALL.CTA ;  /* 0x0000000000007992 */ /* 0x0005ec0000008000 */
[----:B--2---:R-:W2:Y:S01]  /*3110*/  FENCE.VIEW.ASYNC.S ;  /* 0x00000000000073c6 */ /* 0x004ea20000000000 */
[----:B------:R-:W-:Y:S01]  /*3120*/  SEL R11, R11, RZ, P1 ;  /* 0x000000ff0b0b7207 */ /* 0x000fe20000800000 */
[----:B--2---:R2:W-:Y:S01]  /*3130*/  SYNCS.ARRIVE.TRANS64.RED.A1T0 RZ, [R2+URZ], RZ ;  /* 0x000000ff02ff79a7 */ /* 0x0045e200081004ff */
[----:B-1----:R-:W-:-:S02]  /*3140*/  LOP3.LUT P3, RZ, R6, 0x1, RZ, 0xc0, !PT ;  /* 0x0000000106ff7812 */ /* 0x002fc4000786c0ff */
[----:B------:R-:W-:-:S04]  /*3150*/  SEL R4, RZ, 0x1, P1 ;  /* 0x00000001ff047807 */ /* 0x000fc80000800000 */
[----:B------:R-:W-:Y:S02]  /*3160*/  LOP3.LUT R10, R10, R4, RZ, 0x3c, !PT ;  /* 0x000000040a0a7212 */ /* 0x000fe400078e3cff */
[----:B--2---:R-:W-:-:S04]  /*3170*/  SEL R2, RZ, 0x1, P0 ;  /* 0x00000001ff027807 */ /* 0x004fc80000000000 */
[----:B------:R-:W-:Y:S01]  /*3180*/  LOP3.LUT R9, R9, R2, RZ, 0x3c, !PT ;  /* 0x0000000209097212 */ /* 0x000fe200078e3cff */
[----:B------:R-:W-:Y:S06]  /*3190*/  @P3 BRA `(.L_x_52) ;  /* 0xfffffffc002c3947 */ /* 0x000fec000383ffff */
[----:B------:R-:W-:Y:S01]  /*31a0*/  ULEA UR4, UR5, UR6, 0x3 ;  /* 0x0000000605047291 */ /* 0x000fe2000f8e18ff */
[----:B------:R-:W-:-:S08]  /*31b0*/  SHF.L.U32 R2, R12, 0x1f, RZ ;  /* 0x0000001f0c027819 */ /* 0x000fd000000006ff */
[----:B------:R-:W1:Y:S02]  /*31c0*/  SYNCS.PHASECHK.TRANS64 P0, [UR4+0xb0], R2 ;  /* 0x0000b002ff0075a7 */ /* 0x000e640008001004 */
[----:B-1----:R-:W-:Y:S05]  /*31d0*/  @P0 BRA `(.L_x_53) ;  /* 0x0000000000080947 */ /* 0x002fea0003800000 */
[----:B------:R-:W1:Y:S02]  /*31e0*/  SYNCS.PHASECHK.TRANS64.TRYWAIT P0, [UR4+0xb0], R2 ;  /* 0x0000b002ff0075a7 */ /* 0x000e640008001104 */
[----:B-1----:R-:W-:Y:S05]  /*31f0*/  @!P0 BRA `(.L_x_54) ;  /* 0x0000006c00448947 */ /* 0x002fea0003800000 */
.L_x_53:
[----:B------:R-:W-:-:S04]  /*3200*/  UIADD3 UR7, UPT, UPT, UR5, 0x1, URZ ;  /* 0x0000000105077890 */ /* 0x000fc8000fffe0ff */
[----:B------:R-:W-:-:S04]  /*3210*/  UISETP.NE.AND UP0, UPT, UR7, 0x2, UPT ;  /* 0x000000020700788c */ /* 0x000fc8000bf05270 */
[----:B------:R-:W-:Y:S02]  /*3220*/  USEL UR8, URZ, 0x1, UP0 ;  /* 0x00000001ff087887 */ /* 0x000fe40008000000 */
[----:B------:R-:W-:-:S04]  /*3230*/  USEL UR7, UR7, URZ, UP0 ;  /* 0x000000ff07077287 */ /* 0x000fc80008000000 */
[----:B------:R-:W-:Y:S01]  /*3240*/  ULEA UR7, UR7, UR6, 0x3 ;  /* 0x0000000607077291 */ /* 0x000fe2000f8e18ff */
[----:B-1----:R-:W-:-:S04]  /*3250*/  LOP3.LUT R2, R12, UR8, RZ, 0x3c, !PT ;  /* 0x000000080c027c12 */ /* 0x002fc8000f8e3cff */
[----:B------:R-:W-:-:S04]  /*3260*/  SHF.L.U32 R0, R2, 0x1f, RZ ;  /* 0x0000001f02007819 */ /* 0x000fc800000006ff */
[----:B------:R-:W1:Y:S02]  /*3270*/  SYNCS.PHASECHK.TRANS64 P0, [UR7+0xb0], R0 ;  /* 0x0000b000ff0075a7 */ /* 0x000e640008001007 */
[----:B-1----:R-:W-:Y:S05]  /*3280*/  @P0 EXIT ;  /* 0x000000000000094d */ /* 0x002fea0003800000 */
[----:B------:R-:W-:Y:S02]  /*3290*/  SHF.L.U32 R2, R2, 0x1f, RZ ;  /* 0x0000001f02027819 */ /* 0x000fe400000006ff */
[----:B------:R-:W-:-:S07]  /*32a0*/  MOV R0, UR7 ;  /* 0x0000000700007c02 */ /* 0x000fce0008000f00 */
.L_x_55:
[----:B-1----:R1:W2:Y:S02]  /*32b0*/  SYNCS.PHASECHK.TRANS64.TRYWAIT P0, [R0+URZ+0xb0], R2 ;  /* 0x0000b002000075a7 */ /* 0x0022a400080011ff */
[----:B--2---:R-:W-:Y:S05]  /*32c0*/  @!P0 NANOSLEEP.SYNCS 0x989680 ;  /* 0x009896800000895d */ /* 0x004fea0003900000 */
[----:B------:R-:W2:Y:S02]  /*32d0*/  @!P0 SYNCS.PHASECHK.TRANS64 P0, [R0+URZ+0xb0], R2 ;  /* 0x0000b002000085a7 */ /* 0x000ea400080010ff */
[----:B--2---:R-:W-:Y:S05]  /*32e0*/  @P0 EXIT ;  /* 0x000000000000094d */ /* 0x004fea0003800000 */
[----:B------:R-:W-:Y:S05]  /*32f0*/  BRA `(.L_x_55) ;  /* 0xfffffffc00ec7947 */ /* 0x000fea000383ffff */
.L_x_48:
[----:B------:R-:W-:Y:S05]  /*3300*/  BRA.U UP4, `(.L_x_56) ;  /* 0x0000000d04d47547 */ /* 0x000fea000b800000 */
[----:B------:R-:W-:Y:S01]  /*3310*/  UMOV UR4, 0x40 ;  /* 0x0000004000047882 */ /* 0x000fe20000000000 */
[----:B------:R-:W-:Y:S01]  /*3320*/  NOP ;  /* 0x0000000000007918 */ /* 0x000fe20000000000 */
[----:B------:R-:W-:Y:S01]  /*3330*/  ULEA UR5, UR45, UR4, 0x18 ;  /* 0x000000042d057291 */ /* 0x000fe2000f8ec0ff */
[----:B------:R-:W-:Y:S02]  /*3340*/  UMOV UR6, 0x400 ;  /* 0x0000040000067882 */ /* 0x000fe40000000000 */
[----:B------:R-:W-:-:S06]  /*3350*/  ULEA UR6, UR45, UR6, 0x18 ;  /* 0x000000062d067291 */ /* 0x000fcc000f8ec0ff */
[----:B------:R-:W1:Y:S02]  /*3360*/  LDS.U8 R0, [UR5+0x1c] ;  /* 0x00001c05ff007984 */ /* 0x000e640008000000 */
[----:B-1----:R-:W-:-:S13]  /*3370*/  ISETP.NE.AND P0, PT, R0, RZ, PT ;  /* 0x000000ff0000720c */ /* 0x002fda0003f05270 */
[----:B------:R-:W-:Y:S05]  /*3380*/  @P0 BRA `(.L_x_57) ;  /* 0x0000000000580947 */ /* 0x000fea0003800000 */
[----:B------:R-:W-:-:S13]  /*3390*/  ELECT P0, URZ, PT ;  /* 0x0000000000ff782f */ /* 0x000fda0003800000 */
[----:B------:R-:W-:Y:S05]  /*33a0*/  @!P0 BRA `(.L_x_58) ;  /* 0x0000000000608947 */ /* 0x000fea0003800000 */
[----:B------:R-:W-:Y:S01]  /*33b0*/  UMOV UR4, 0x10 ;  /* 0x0000001000047882 */ /* 0x000fe20000000000 */
[----:B------:R-:W-:Y:S01]  /*33c0*/  HFMA2 R0, -RZ, RZ, 0, 5.9604644775390625e-08 ;  /* 0x00000001ff007431 */ /* 0x000fe200000001ff */
[----:B------:R-:W-:-:S03]  /*33d0*/  MOV R3, 0xffff ;  /* 0x0000ffff00037802 */ /* 0x000fc60000000f00 */
[----:B------:R-:W-:Y:S04]  /*33e0*/  DEPBAR.LE SB1, 0x36 ;  /* 0x00009d800000791a */ /* 0x000fe80000000000 */
[----:B------:R-:W1:Y:S02]  /*33f0*/  UTCATOMSWS.FIND_AND_SET.ALIGN UP0, UR4, UR4 ;  /* 0x00000004000475e3 */ /* 0x000e640008000800 */
[----:B-1----:R-:W-:Y:S01]  /*3400*/  MOV R4, UR4 ;  /* 0x0000000400047c02 */ /* 0x002fe20008000f00 */
[----:B------:R-:W-:Y:S06]  /*3410*/  BRA.U UP0, `(.L_x_59) ;  /* 0x0000000100187547 */ /* 0x000fec000b800000 */
.L_x_60:
[----:B------:R-:W-:Y:S05]  /*3420*/  NANOSLEEP 0x64 ;  /* 0x000000640000795d */ /* 0x000fea0003800000 */
[----:B------:R-:W-:-:S05]  /*3430*/  UMOV UR4, 0x10 ;  /* 0x0000001000047882 */ /* 0x000fca0000000000 */
[----:B------:R-:W-:Y:S04]  /*3440*/  DEPBAR.LE SB1, 0x36 ;  /* 0x00009d800000791a */ /* 0x000fe80000000000 */
[----:B------:R-:W1:Y:S02]  /*3450*/  UTCATOMSWS.FIND_AND_SET.ALIGN UP0, UR4, UR4 ;  /* 0x00000004000475e3 */ /* 0x000e640008000800 */
[----:B-1----:R-:W-:Y:S01]  /*3460*/  MOV R4, UR4 ;  /* 0x0000000400047c02 */ /* 0x002fe20008000f00 */
[----:B------:R-:W-:Y:S05]  /*3470*/  BRA.U !UP0, `(.L_x_60) ;  /* 0xfffffffd08e87547 */ /* 0x000fea000b83ffff */
.L_x_59:
[-C--:B------:R-:W-:Y:S02]  /*3480*/  SHF.L.U32 R3, R3, R4.reuse, RZ ;  /* 0x0000000403037219 */ /* 0x080fe400000006ff */
[----:B------:R-:W-:Y:S01]  /*3490*/  SHF.L.U32 R0, R0, R4, RZ ;  /* 0x0000000400007219 */ /* 0x000fe200000006ff */
[----:B------:R-:W-:Y:S02]  /*34a0*/  IMAD.SHL.U32 R4, R4, 0x20, RZ ;  /* 0x0000002004047824 */ /* 0x000fe400078e00ff */
[----:B------:R1:W-:Y:S04]  /*34b0*/  ATOMS.OR RZ, [UR5+0x14], R3 ;  /* 0x00001403ffff798c */ /* 0x0003e8000b000005 */
[----:B------:R1:W-:Y:S04]  /*34c0*/  ATOMS.OR RZ, [UR5+0x18], R0 ;  /* 0x00001800ffff798c */ /* 0x0003e8000b000005 */
[----:B------:R1:W-:Y:S01]  /*34d0*/  STS [UR6+0x150], R4 ;  /* 0x00015004ff007988 */ /* 0x0003e20008000806 */
[----:B------:R-:W-:Y:S05]  /*34e0*/  BRA `(.L_x_58) ;  /* 0x0000000000107947 */ /* 0x000fea0003800000 */
.L_x_57:
[----:B------:R-:W-:Y:S02]  /*34f0*/  MOV R0, 0xffffffff ;  /* 0xffffffff00007802 */ /* 0x000fe40000000f00 */
[----:B------:R-:W-:-:S03]  /*3500*/  MOV R4, 0x3530 ;  /* 0x0000353000047802 */ /* 0x000fc60000000f00 */
[----:B------:R1:W-:Y:S04]  /*3510*/  STS [UR6+0x150], R0 ;  /* 0x00015000ff007988 */ /* 0x0003e80008000806 */
[----:B-1---5:R-:W-:Y:S05]  /*3520*/  CALL.REL.NOINC `($__internal_1_$__cuda_sm10x_tcgen05_guardrail_trap_phase_invalid_during_alloc) ;  /* 0x00000070008c7944 */ /* 0x022fea0003c00000 */
.L_x_58:
[----:B------:R-:W-:Y:S05]  /*3530*/  WARPSYNC.ALL ;  /* 0x0000000000007948 */ /* 0x000fea0003800000 */
[----:B------:R-:W2:Y:S01]  /*3540*/  S2UR UR4, SR_CgaCtaId ;  /* 0x00000000000479c3 */ /* 0x000ea20000008800 */
[----:B------:R-:W-:Y:S01]  /*3550*/  UMOV UR26, 0x400 ;  /* 0x00000400001a7882 */ /* 0x000fe20000000000 */
[----:B------:R-:W-:-:S06]  /*3560*/  NOP ;  /* 0x0000000000007918 */ /* 0x000fcc0000000000 */
[----:B------:R-:W-:Y:S06]  /*3570*/  BAR.ARV 0x6, 0xa0 ;  /* 0x0182800000007b1d */ /* 0x000fec0000002000 */
[----:B------:R-:W3:Y:S01]  /*3580*/  LDCU UR5, c[0x0][0x38c] ;  /* 0x00007180ff0577ac */ /* 0x000ee20008000800 */
[----:B------:R-:W-:Y:S01]  /*3590*/  LOP3.LUT R2, R2, 0xffff, RZ, 0xc0, !PT ;  /* 0x0000ffff02027812 */ /* 0x000fe200078ec0ff */
[----:B------:R-:W-:Y:S01]  /*35a0*/  IMAD.MOV.U32 R11, RZ, RZ, 0x1 ;  /* 0x00000001ff0b7424 */ /* 0x000fe200078e00ff */
[----:B------:R-:W-:Y:S01]  /*35b0*/  CS2R R8, SRZ ;  /* 0x0000000000087805 */ /* 0x000fe2000001ff00 */
[----:B------:R-:W4:Y:S01]  /*35c0*/  LDCU UR7, c[0x0][0x38c] ;  /* 0x00007180ff0777ac */ /* 0x000f220008000800 */
[----:B------:R-:W-:Y:S01]  /*35d0*/  R2UR UR27, R2 ;  /* 0x00000000021b72ca */ /* 0x000fe200000e0000 */
[----:B------:R-:W-:Y:S01]  /*35e0*/  IMAD.MOV.U32 R10, RZ, RZ, RZ ;  /* 0x000000ffff0a7224 */ /* 0x000fe200078e00ff */
[----:B------:R-:W-:Y:S01]  /*35f0*/  UMOV UR30, URZ ;  /* 0x000000ff001e7c82 */ /* 0x000fe20008000000 */
[----:B------:R-:W-:Y:S01]  /*3600*/  UMOV UR24, URZ ;  /* 0x000000ff00187c82 */ /* 0x000fe20008000000 */
[----:B--2---:R-:W-:Y:S01]  /*3610*/  ULEA UR26, UR4, UR26, 0x18 ;  /* 0x0000001a041a7291 */ /* 0x004fe2000f8ec0ff */
[----:B------:R-:W-:Y:S01]  /*3620*/  UMOV UR38, 0x0 ;  /* 0x0000000000267882 */ /* 0x000fe20000000000 */
[----:B------:R-:W-:-:S02]  /*3630*/  UMOV UR39, 0x44004a0 ;  /* 0x044004a000277882 */ /* 0x000fc40000000000 */
[----:B------:R-:W-:Y:S02]  /*3640*/  UIADD3 UR4, UPT, UPT, UR26, 0x6400, URZ ;  /* 0x000064001a047890 */ /* 0x000fe4000fffe0ff */
[----:B------:R-:W-:Y:S02]  /*3650*/  UIADD3 UR6, UPT, UPT, UR26, 0x10400, URZ ;  /* 0x000104001a067890 */ /* 0x000fe4000fffe0ff */
[----:B---3--:R-:W-:Y:S01]  /*3660*/  UIADD3 UR5, UPT, UPT, UR5, 0x7f, URZ ;  /* 0x0000007f05057890 */ /* 0x008fe2000fffe0ff */
[----:B-1----:R-:W1:Y:S01]  /*3670*/  LDS R0, [UR26+0x150] ;  /* 0x0001501aff007984 */ /* 0x002e620008000800 */
[----:B------:R-:W-:Y:S01]  /*3680*/  UMOV UR36, 0x0 ;  /* 0x0000000000247882 */ /* 0x000fe20000000000 */
[----:B------:R-:W-:Y:S01]  /*3690*/  UMOV UR37, 0x44004a0 ;  /* 0x044004a000257882 */ /* 0x000fe20000000000 */
[----:B------:R-:W-:Y:S02]  /*36a0*/  USHF.R.S32.HI UR40, URZ, 0x1f, UR5 ;  /* 0x0000001fff287899 */ /* 0x000fe40008011405 */
[----:B----4-:R-:W-:-:S02]  /*36b0*/  UISETP.GE.AND UP4, UPT, UR7, 0x1, UPT ;  /* 0x000000010700788c */ /* 0x010fc4000bf86270 */
[----:B------:R-:W-:Y:S02]  /*36c0*/  ULEA.HI UR40, UR40, UR5, URZ, 0x7 ;  /* 0x0000000528287291 */ /* 0x000fe4000f8f38ff */
[----:B------:R-:W-:Y:S02]  /*36d0*/  USHF.R.U32.HI UR5, URZ, 0x4, UR4 ;  /* 0x00000004ff057899 */ /* 0x000fe40008011604 */
[----:B------:R-:W-:Y:S02]  /*36e0*/  USHF.R.S32.HI UR40, URZ, 0x7, UR40 ;  /* 0x00000007ff287899 */ /* 0x000fe40008011428 */
[----:B------:R-:W-:Y:S02]  /*36f0*/  USHF.R.U32.HI UR4, URZ, 0x4, UR6 ;  /* 0x00000004ff047899 */ /* 0x000fe40008011606 */
[----:B------:R-:W-:Y:S02]  /*3700*/  UISETP.LT.AND UP0, UPT, UR40, 0x1, UPT ;  /* 0x000000012800788c */ /* 0x000fe4000bf01270 */
[----:B------:R-:W-:-:S02]  /*3710*/  ULOP3.LUT UR5, UR5, 0x3fff, URZ, 0xc0, !UPT ;  /* 0x00003fff05057892 */ /* 0x000fc4000f8ec0ff */
[----:B------:R-:W-:Y:S02]  /*3720*/  ULOP3.LUT UR4, UR4, 0x3fff, URZ, 0xc0, !UPT ;  /* 0x00003fff04047892 */ /* 0x000fe4000f8ec0ff */
[----:B------:R-:W-:Y:S02]  /*3730*/  USEL UR41, UR40, 0x1, !UP0 ;  /* 0x0000000128297887 */ /* 0x000fe4000c000000 */
[----:B------:R-:W-:Y:S02]  /*3740*/  ULOP3.LUT UR28, UR5, 0x10000, URZ, 0xfc, !UPT ;  /* 0x00010000051c7892 */ /* 0x000fe4000f8efcff */
[----:B------:R-:W-:Y:S02]  /*3750*/  ULOP3.LUT UR29, UR4, 0x10000, URZ, 0xfc, !UPT ;  /* 0x00010000041d7892 */ /* 0x000fe4000f8efcff */
[----:B------:R-:W-:Y:S01]  /*3760*/  UIADD3 UR41, UPT, UPT, -UR41, URZ, URZ ;  /* 0x000000ff29297290 */ /* 0x000fe2000fffe1ff */
[----:B------:R-:W-:Y:S01]  /*3770*/  UMOV UR34, 0x0 ;  /* 0x0000000000227882 */ /* 0x000fe20000000000 */
[----:B------:R-:W-:Y:S01]  /*3780*/  UMOV UR35, 0x44004a0 ;  /* 0x044004a000237882 */ /* 0x000fe20000000000 */
[----:B------:R-:W-:Y:S01]  /*3790*/  UMOV UR32, 0x0 ;  /* 0x0000000000207882 */ /* 0x000fe20000000000 */
[----:B------:R-:W-:Y:S01]  /*37a0*/  UMOV UR33, 0x44004a0 ;  /* 0x044004a000217882 */ /* 0x000fe20000000000 */
[----:B-1----:R-:W-:-:S15]  /*37b0*/  R2UR UR42, R0 ;  /* 0x00000000002a72ca */ /* 0x002fde00000e0000 */
.L_x_67:
[----:B------:R-:W-:Y:S02]  /*37c0*/  LEA R0, R10, UR26, 0x3 ;  /* 0x0000001a0a007c11 */ /* 0x000fe4000f8e18ff */
[----:B------:R-:W-:Y:S02]  /*37d0*/  SHF.L.U32 R2, R9, 0x1f, RZ ;  /* 0x0000001f09027819 */ /* 0x000fe400000006ff */
[----:B------:R-:W-:Y:S01]  /*37e0*/  PLOP3.LUT P0, PT, PT, PT, UP4, 0x80, 0x8 ;  /* 0x000000000008781c */ /* 0x000fe20003f0f048 */
[----:B------:R-:W-:Y:S01]  /*37f0*/  VIADD R3, R0, 0xb0 ;  /* 0x000000b000037836 */ /* 0x000fe20000000000 */
[----:B-1----:R-:W1:Y:S02]  /*3800*/  SYNCS.PHASECHK.TRANS64.TRYWAIT P1, [R0+URZ+0xa0], R2 ;  /* 0x0000a002000075a7 */ /* 0x002e6400080211ff */
[----:B-1-3--:R-:W-:Y:S09]  /*3810*/  @!P1 BRA `(.L_x_61) ;  /* 0x0000006400d49947 */ /* 0x00aff20003800000 */
.L_x_150:
[----:B------:R-:W-:Y:S01]  /*3820*/  LEA R4, R10, UR26, 0x4 ;  /* 0x0000001a0a047c11 */ /* 0x000fe2000f8e20ff */
[----:B------:R-:W-:Y:S01]  /*3830*/  @UP4 ULEA UR4, UR24, UR26, 0x3 ;  /* 0x0000001a18044291 */ /* 0x000fe2000f8e18ff */
[----:B------:R-:W-:Y:S01]  /*3840*/  PLOP3.LUT P2, PT, PT, PT, PT, 0x80, 0x8 ;  /* 0x000000000008781c */ /* 0x000fe20003f4f070 */
[----:B------:R-:W-:Y:S01]  /*3850*/  ULEA UR31, UR30, UR26, 0x3 ;  /* 0x0000001a1e1f7291 */ /* 0x000fe2000f8e18ff */
[----:B------:R-:W-:Y:S02]  /*3860*/  PRMT R3, RZ, 0x654, R3 ;  /* 0x00000654ff037816 */ /* 0x000fe40000000003 */
[----:B------:R-:W2:Y:S01]  /*3870*/  LDS.128 R4, [R4+0x130] ;  /* 0x0001300004047984 */ /* 0x000ea20000000c00 */
[----:B-1----:R-:W-:Y:S02]  /*3880*/  @P0 SHF.L.U32 R2, R8, 0x1f, RZ ;  /* 0x0000001f08020819 */ /* 0x002fe400000006ff */
[----:B------:R-:W-:Y:S01]  /*3890*/  SHF.L.U32 R0, R11, 0x1f, RZ ;  /* 0x0000001f0b007819 */ /* 0x000fe200000006ff */
[----:B------:R-:W-:Y:S01]  /*38a0*/  @!PT LDS RZ, [RZ] ;  /* 0x00000000fffff984 */ /* 0x000fe20000000800 */
[----:B------:R-:W-:Y:S01]  /*38b0*/  @!PT LDS RZ, [RZ] ;  /* 0x00000000fffff984 */ /* 0x000fe20000000800 */
[----:B------:R-:W-:Y:S01]  /*38c0*/  @!PT LDS RZ, [RZ] ;  /* 0x00000000fffff984 */ /* 0x000fe20000000800 */
[----:B------:R-:W-:Y:S01]  /*38d0*/  @!PT LDS RZ, [RZ] ;  /* 0x00000000fffff984 */ /* 0x000fe20000000800 */
[----:B------:R1:W-:Y:S06]  /*38e0*/  MEMBAR.ALL.CTA ;  /* 0x0000000000007992 */ /* 0x0003ec0000008000 */
[----:B-1----:R-:W1:Y:S02]  /*38f0*/  FENCE.VIEW.ASYNC.S ;  /* 0x00000000000073c6 */ /* 0x002e640000000000 */
[----:B-1----:R1:W-:Y:S01]  /*3900*/  SYNCS.ARRIVE.TRANS64.RED.A1T0 RZ, [R3+URZ], RZ ;  /* 0x000000ff03ff79a7 */ /* 0x0023e200081004ff */
[----:B------:R1:W3:Y:S01]  /*3910*/  @P0 SYNCS.PHASECHK.TRANS64.TRYWAIT P2, [UR4], R2 ;  /* 0x00000002ff0005a7 */ /* 0x0002e20008041104 */
[----:B------:R-:W-:Y:S01]  /*3920*/  ULEA.HI UR4, UR30, UR30, URZ, 0x1 ;  /* 0x0000001e1e047291 */ /* 0x000fe2000f8f08ff */
[----:B--2---:R-:W-:-:S03]  /*3930*/  LOP3.LUT P1, RZ, R6, 0x1, RZ, 0xc0, !PT ;  /* 0x0000000106ff7812 */ /* 0x004fc6000782c0ff */
[----:B------:R-:W-:Y:S02]  /*3940*/  USHF.L.U32 UR11, UR4, 0x7, URZ ;  /* 0x00000007040b7899 */ /* 0x000fe400080006ff */
[----:B------:R-:W-:Y:S02]  /*3950*/  ULOP3.LUT UR4, UR4, 0xffe, URZ, 0xc0, !UPT ;  /* 0x00000ffe04047892 */ /* 0x000fe4000f8ec0ff */
[----:B------:R-:W-:Y:S02]  /*3960*/  ULOP3.LUT UR11, UR11, 0xffffff00, URZ, 0xc0, !UPT ;  /* 0xffffff000b0b7892 */ /* 0x000fe4000f8ec0ff */
[----:B------:R-:W-:Y:S02]  /*3970*/  UIADD3 UR4, UPT, UPT, -UR4, UR30, URZ ;  /* 0x0000001e04047290 */ /* 0x000fe4000fffe1ff */
[----:B------:R-:W-:Y:S01]  /*3980*/  UIADD3 UR11, UPT, UPT, UR42, UR11, URZ ;  /* 0x0000000b2a0b7290 */ /* 0x000fe2000fffe0ff */
[----:B------:R-:W2:Y:S03]  /*3990*/  SYNCS.PHASECHK.TRANS64.TRYWAIT P0, [UR31+0xe0], R0 ;  /* 0x0000e000ff0075a7 */ /* 0x000ea6000800111f */
[----:B------:R-:W-:Y:S01]  /*39a0*/  ULEA UR11, UR4, UR11, 0x14 ;  /* 0x0000000b040b7291 */ /* 0x000fe2000f8ea0ff */
[----:B-123--:R-:W-:Y:S11]  /*39b0*/  @!P0 BRA `(.L_x_62) ;  /* 0x0000006400808947 */ /* 0x00eff60003800000 */
.L_x_152:
[----:B------:R-:W-:Y:S01]  /*39c0*/  IADD3 R10, PT, PT, R10, 0x1, RZ ;  /* 0x000000010a0a7810 */ /* 0x000fe20007ffe0ff */
[----:B------:R-:W-:Y:S06]  /*39d0*/  BRA.U !UP4, `(.L_x_63) ;  /* 0x000000010cc07547 */ /* 0x000fec000b800000 */
[----:B------:R-:W-:Y:S01]  /*39e0*/  UPLOP3.LUT UP2, UPT, UPT, UPT, UPT, 0x40, 0x4 ;  /* 0x000000000004789c */ /* 0x000fe20003f4e870 */
[----:B------:R-:W-:Y:S01]  /*39f0*/  UMOV UR23, UR41 ;  /* 0x0000002900177c82 */ /* 0x000fe20008000000 */
[----:B------:R-:W-:Y:S01]  /*3a00*/  UMOV UR22, UR40 ;  /* 0x0000002800167c82 */ /* 0x000fe20008000000 */
[----:B------:R-:W-:-:S08]  /*3a10*/  UMOV UR10, UR24 ;  /* 0x00000018000a7c82 */ /* 0x000fd00008000000 */
.L_x_66:
[----:B------:R-:W-:Y:S02]  /*3a20*/  UIADD3 UR23, UPT, UPT, UR23, 0x1, URZ ;  /* 0x0000000117177890 */ /* 0x000fe4000fffe0ff */
[----:B--2---:R-:W-:Y:S02]  /*3a30*/  ULEA UR5, UR10, UR26, 0x3 ;  /* 0x0000001a0a057291 */ /* 0x004fe4000f8e18ff */
[----:B------:R-:W-:Y:S01]  /*3a40*/  UISETP.NE.AND UP3, UPT, UR23, URZ, UPT ;  /* 0x000000ff1700728c */ /* 0x000fe2000bf65270 */
[----:B---3--:R-:W-:Y:S10]  /*3a50*/  @P2 BRA `(.L_x_64) ;  /* 0x00000000000c2947 */ /* 0x008ff40003800000 */
[----:B-1----:R-:W-:Y:S04]  /*3a60*/  SHF.L.U32 R2, R8, 0x1f, RZ ;  /* 0x0000001f08027819 */ /* 0x002fe800000006ff */
[----:B------:R-:W1:Y:S02]  /*3a70*/  SYNCS.PHASECHK.TRANS64.TRYWAIT P0, [UR5], R2 ;  /* 0x00000002ff0075a7 */ /* 0x000e640008001105 */
[----:B-1----:R-:W-:Y:S05]  /*3a80*/  @!P0 BRA `(.L_x_65) ;  /* 0x0000006400648947 */ /* 0x002fea0003800000 */
.L_x_64:
[----:B------:R-:W-:Y:S01]  /*3a90*/  UISETP.NE.AND UP0, UPT, UR22, 0x1, UPT ;  /* 0x000000011600788c */ /* 0x000fe2000bf05270 */
[----:B------:R-:W-:Y:S01]  /*3aa0*/  PLOP3.LUT P2, PT, PT, PT, PT, 0x80, 0x8 ;  /* 0x000000000008781c */ /* 0x000fe20003f4f070 */
[----:B------:R-:W-:Y:S02]  /*3ab0*/  UIADD3 UR4, UPT, UPT, UR10, 0x1, URZ ;  /* 0x000000010a047890 */ /* 0x000fe4000fffe0ff */
[----:B------:R-:W-:Y:S02]  /*3ac0*/  UIADD3 UR25, UPT, UPT, UR5, 0x28, URZ ;  /* 0x0000002805197890 */ /* 0x000fe4000fffe0ff */
[----:B------:R-:W-:Y:S01]  /*3ad0*/  UISETP.NE.AND UP1, UPT, UR4, 0x5, UPT ;  /* 0x000000050400788c */ /* 0x000fe2000bf25270 */
[----:B------:R-:W-:Y:S01]  /*3ae0*/  PLOP3.LUT P0, PT, PT, PT, UP0, 0x80, 0x8 ;  /* 0x000000000008781c */ /* 0x000fe20003f0f008 */
[----:B------:R-:W-:Y:S02]  /*3af0*/  UIADD3 UR22, UPT, UPT, UR22, -0x1, URZ ;  /* 0xffffffff16167890 */ /* 0x000fe4000fffe0ff */
[----:B------:R-:W-:Y:S02]  /*3b00*/  USEL UR6, URZ, 0x1, UP1 ;  /* 0x00000001ff067887 */ /* 0x000fe40008800000 */
[----:B------:R-:W-:Y:S01]  /*3b10*/  USEL UR24, UR4, URZ, UP1 ;  /* 0x000000ff04187287 */ /* 0x000fe20008800000 */
[----:B------:R-:W-:Y:S01]  /*3b20*/  UMOV UR7, 0x40004040 ;  /* 0x4000404000077882 */ /* 0x000fe20000000000 */
[----:B------:R-:W-:Y:S02]  /*3b30*/  UMOV UR5, 0x40004040 ;  /* 0x4000404000057882 */ /* 0x000fe40000000000 */
[----:B------:R-:W-:Y:S01]  /*3b40*/  @UP0 ULEA UR4, UR24, UR26, 0x3 ;  /* 0x0000001a18040291 */ /* 0x000fe2000f8e18ff */
[----:B------:R-:W-:Y:S01]  /*3b50*/  LOP3.LUT R8, R8, UR6, RZ, 0x3c, !PT ;  /* 0x0000000608087c12 */ /* 0x000fe2000f8e3cff */
[----:B------:R-:W-:Y:S01]  /*3b60*/  ULEA UR6, UR10, UR29, 0xb ;  /* 0x0000001d0a067291 */ /* 0x000fe2000f8e58ff */
[----:B------:R-:W-:Y:S02]  /*3b70*/  UMOV UR21, 0x40004040 ;  /* 0x4000404000157882 */ /* 0x000fe40000000000 */
[----:B-1----:R-:W-:Y:S01]  /*3b80*/  @P0 SHF.L.U32 R0, R8, 0x1f, RZ ;  /* 0x0000001f08000819 */ /* 0x002fe200000006ff */
[----:B------:R-:W-:Y:S02]  /*3b90*/  UIADD3 UR20, UPT, UPT, UR6, 0x2, URZ ;  /* 0x0000000206147890 */ /* 0x000fe4000fffe0ff */
[----:B------:R-:W-:Y:S01]  /*3ba0*/  UIADD3 UR16, UPT, UPT, UR6, 0x4, URZ ;  /* 0x0000000406107890 */ /* 0x000fe2000fffe0ff */
[----:B------:R2:W3:Y:S01]  /*3bb0*/  @P0 SYNCS.PHASECHK.TRANS64.TRYWAIT P2, [UR4], R0 ;  /* 0x00000000ff0005a7 */ /* 0x0004e20008041104 */
[----:B------:R-:W-:Y:S02]  /*3bc0*/  ULEA UR4, UR10, UR28, 0x9 ;  /* 0x0000001c0a047291 */ /* 0x000fe4000f8e48ff */
[----:B------:R-:W-:Y:S02]  /*3bd0*/  UIADD3 UR12, UPT, UPT, UR6, 0x6, URZ ;  /* 0x00000006060c7890 */ /* 0x000fe4000fffe0ff */
[----:B------:R-:W-:Y:S02]  /*3be0*/  UIADD3 UR18, UPT, UPT, UR4, 0x2, URZ ;  /* 0x0000000204127890 */ /* 0x000fe4000fffe0ff */
[----:B------:R-:W-:Y:S02]  /*3bf0*/  UIADD3 UR14, UPT, UPT, UR4, 0x4, URZ ;  /* 0x00000004040e7890 */ /* 0x000fe4000fffe0ff */
[----:B------:R-:W-:Y:S01]  /*3c00*/  UIADD3 UR8, UPT, UPT, UR4, 0x6, URZ ;  /* 0x0000000604087890 */ /* 0x000fe2000fffe0ff */
[----:B------:R2:W-:Y:S01]  /*3c10*/  UTCIMMA gdesc[UR4], gdesc[UR6], tmem[UR11], tmem[UR38], idesc[UR39], UP2 ;  /* 0x00ff2606040075ea */ /* 0x0005e2000900010b */
[----:B------:R-:W-:Y:S01]  /*3c20*/  UPLOP3.LUT UP2, UPT, UPT, UPT, UPT, 0x80, 0x8 ;  /* 0x000000000008789c */ /* 0x000fe20003f4f070 */
[----:B------:R-:W-:Y:S01]  /*3c30*/  UMOV UR19, 0x40004040 ;  /* 0x4000404000137882 */ /* 0x000fe20000000000 */
[----:B------:R-:W-:Y:S01]  /*3c40*/  UMOV UR17, 0x40004040 ;  /* 0x4000404000117882 */ /* 0x000fe20000000000 */
[----:B------:R2:W-:Y:S01]  /*3c50*/  UTCIMMA gdesc[UR18], gdesc[UR20], tmem[UR11], tmem[UR36], idesc[UR37], UPT ;  /* 0x00ff2414120075ea */ /* 0x0005e2000b80010b */
[----:B------:R-:W-:Y:S01]  /*3c60*/  UMOV UR15, 0x40004040 ;  /* 0x40004040000f7882 */ /* 0x000fe20000000000 */
[----:B------:R-:W-:Y:S01]  /*3c70*/  UMOV UR13, 0x40004040 ;  /* 0x40004040000d7882 */ /* 0x000fe20000000000 */
[----:B------:R-:W-:Y:S01]  /*3c80*/  UMOV UR9, 0x40004040 ;  /* 0x4000404000097882 */ /* 0x000fe20000000000 */
[----:B------:R2:W-:Y:S01]  /*3c90*/  UTCIMMA gdesc[UR14], gdesc[UR16], tmem[UR11], tmem[UR34], idesc[UR35], UPT ;  /* 0x00ff22100e0075ea */ /* 0x0005e2000b80010b */
[----:B------:R2:W-:Y:S01]  /*3ca0*/  UTCIMMA gdesc[UR8], gdesc[UR12], tmem[UR11], tmem[UR32], idesc[UR33], UPT ;  /* 0x00ff200c080075ea */ /* 0x0005e2000b80010b */
[----:B------:R2:W-:Y:S01]  /*3cb0*/  UTCBAR.MULTICAST [UR25], URZ, UR27 ;  /* 0x000000ff190073e9 */ /* 0x0005e2000800081b */
[----:B------:R-:W-:Y:S01]  /*3cc0*/  UMOV UR10, UR24 ;  /* 0x00000018000a7c82 */ /* 0x000fe20008000000 */
[----:B------:R-:W-:Y:S05]  /*3cd0*/  BRA.U UP3, `(.L_x_66) ;  /* 0xfffffffd03507547 */ /* 0x000fea000b83ffff */
.L_x_63:
[----:B--2---:R-:W-:Y:S01]  /*3ce0*/  UIADD3 UR4, UPT, UPT, UR30, 0x1, URZ ;  /* 0x000000011e047890 */ /* 0x004fe2000fffe0ff */
[C---:B------:R-:W-:Y:S01]  /*3cf0*/  ISETP.NE.AND P0, PT, R10.reuse, 0x2, PT ;  /* 0x000000020a00780c */ /* 0x040fe20003f05270 */
[----:B------:R-:W-:Y:S02]  /*3d00*/  UIADD3 UR5, UPT, UPT, UR31, 0xc0, URZ ;  /* 0x000000c01f057890 */ /* 0x000fe4000fffe0ff */
[----:B------:R-:W-:Y:S01]  /*3d10*/  UISETP.NE.AND UP0, UPT, UR4, 0x4, UPT ;  /* 0x000000040400788c */ /* 0x000fe2000bf05270 */
[----:B-1----:R-:W-:Y:S02]  /*3d20*/  SEL R0, RZ, 0x1, P0 ;  /* 0x00000001ff007807 */ /* 0x002fe40000000000 */
[----:B------:R-:W-:Y:S01]  /*3d30*/  SEL R10, R10, RZ, P0 ;  /* 0x000000ff0a0a7207 */ /* 0x000fe20000000000 */
[----:B------:R-:W-:Y:S01]  /*3d40*/  USEL UR6, URZ, 0x1, UP0 ;  /* 0x00000001ff067887 */ /* 0x000fe20008000000 */
[----:B------:R-:W-:Y:S01]  /*3d50*/  LOP3.LUT R9, R9, R0, RZ, 0x3c, !PT ;  /* 0x0000000009097212 */ /* 0x000fe200078e3cff */
[----:B------:R-:W-:Y:S01]  /*3d60*/  USEL UR30, UR4, URZ, UP0 ;  /* 0x000000ff041e7287 */ /* 0x000fe20008000000 */
[----:B------:R1:W-:Y:S03]  /*3d70*/  UTCBAR [UR5], URZ ;  /* 0x000000ff050073e9 */ /* 0x0003e600080000ff */
[----:B------:R-:W-:Y:S01]  /*3d80*/  LOP3.LUT R11, R11, UR6, RZ, 0x3c, !PT ;  /* 0x000000060b0b7c12 */ /* 0x000fe2000f8e3cff */
[----:B------:R-:W-:Y:S07]  /*3d90*/  @P1 BRA `(.L_x_67) ;  /* 0xfffffff800881947 */ /* 0x000fee000383ffff */
[----:B------:R-:W2:Y:S01]  /*3da0*/  S2UR UR8, SR_CgaCtaId ;  /* 0x00000000000879c3 */ /* 0x000ea20000008800 */
[----:B------:R-:W-:Y:S01]  /*3db0*/  ELECT P0, URZ, PT ;  /* 0x0000000000ff782f */ /* 0x000fe20003800000 */
[----:B------:R-:W-:Y:S01]  /*3dc0*/  IMAD.MOV.U32 R0, RZ, RZ, 0x1 ;  /* 0x00000001ff007424 */ /* 0x000fe200078e00ff */
[----:B------:R-:W-:Y:S01]  /*3dd0*/  UIADD3 UR26, UPT, UPT, UR26, 0xe0, URZ ;  /* 0x000000e01a1a7890 */ /* 0x000fe2000fffe0ff */
[----:B------:R-:W-:Y:S01]  /*3de0*/  SHF.L.U32 R2, R11, 0x1f, RZ ;  /* 0x0000001f0b027819 */ /* 0x000fe200000006ff */
[----:B------:R-:W-:-:S03]  /*3df0*/  UMOV UR4, 0x40 ;  /* 0x0000004000047882 */ /* 0x000fc60000000000 */
[----:B------:R-:W-:Y:S01]  /*3e00*/  UVIRTCOUNT.DEALLOC.SMPOOL 0x80 ;  /* 0x000000800000784c */ /* 0x000fe20000000000 */
[----:B--2---:R-:W-:Y:S02]  /*3e10*/  ULEA UR8, UR8, UR4, 0x18 ;  /* 0x0000000408087291 */ /* 0x004fe4000f8ec0ff */
[----:B------:R-:W-:-:S07]  /*3e20*/  ULEA UR4, UR30, UR26, 0x3 ;  /* 0x0000001a1e047291 */ /* 0x000fce000f8e18ff */
[----:B------:R2:W-:Y:S02]  /*3e30*/  @P0 STS.U8 [UR8+0x1c], R0 ;  /* 0x00001c00ff000988 */ /* 0x0005e40008000008 */
[----:B------:R-:W4:Y:S02]  /*3e40*/  SYNCS.PHASECHK.TRANS64.TRYWAIT P0, [UR4], R2 ;  /* 0x00000002ff0075a7 */ /* 0x000f240008001104 */
[----:B--2-4-:R-:W-:Y:S05]  /*3e50*/  @!P0 BRA `(.L_x_68) ;  /* 0x0000006000888947 */ /* 0x014fea0003800000 */
.L_x_155:
[----:B------:R-:W-:-:S04]  /*3e60*/  UIADD3 UR4, UPT, UPT, UR30, 0x1, URZ ;  /* 0x000000011e047890 */ /* 0x000fc8000fffe0ff */
[----:B------:R-:W-:-:S04]  /*3e70*/  UISETP.NE.AND UP0, UPT, UR4, 0x4, UPT ;  /* 0x000000040400788c */ /* 0x000fc8000bf05270 */
[----:B------:R-:W-:Y:S02]  /*3e80*/  USEL UR6, URZ, 0x1, UP0 ;  /* 0x00000001ff067887 */ /* 0x000fe40008000000 */
[----:B------:R-:W-:-:S04]  /*3e90*/  USEL UR4, UR4, URZ, UP0 ;  /* 0x000000ff04047287 */ /* 0x000fc80008000000 */
[----:B-1----:R-:W-:Y:S01]  /*3ea0*/  ULEA UR5, UR4, UR26, 0x3 ;  /* 0x0000001a04057291 */ /* 0x002fe2000f8e18ff */
[----:B--2---:R-:W-:-:S04]  /*3eb0*/  LOP3.LUT R2, R11, UR6, RZ, 0x3c, !PT ;  /* 0x000000060b027c12 */ /* 0x004fc8000f8e3cff */
[----:B------:R-:W-:-:S04]  /*3ec0*/  SHF.L.U32 R3, R2, 0x1f, RZ ;  /* 0x0000001f02037819 */ /* 0x000fc800000006ff */
[----:B------:R-:W1:Y:S02]  /*3ed0*/  SYNCS.PHASECHK.TRANS64.TRYWAIT P0, [UR5], R3 ;  /* 0x00000003ff0075a7 */ /* 0x000e640008001105 */
[----:B-1----:R-:W-:Y:S05]  /*3ee0*/  @!P0 BRA `(.L_x_69) ;  /* 0x00000060007c8947 */ /* 0x002fea0003800000 */
.L_x_157:
        /* <DEDUP_REMOVED lines=9> */
.L_x_159:
[----:B------:R-:W-:-:S04]  /*3f80*/  UIADD3 UR4, UPT, UPT, UR4, 0x1, URZ ;  /* 0x0000000104047890 */ /* 0x000fc8000fffe0ff */
[----:B------:R-:W-:-:S04]  /*3f90*/  UISETP.NE.AND UP0, UPT, UR4, 0x4, UPT ;  /* 0x000000040400788c */ /* 0x000fc8000bf05270 */
[----:B------:R-:W-:Y:S02]  /*3fa0*/  USEL UR5, URZ, 0x1, UP0 ;  /* 0x00000001ff057887 */ /* 0x000fe40008000000 */
[----:B------:R-:W-:-:S04]  /*3fb0*/  USEL UR4, UR4, URZ, UP0 ;  /* 0x000000ff04047287 */ /* 0x000fc80008000000 */
[----:B------:R-:W-:Y:S01]  /*3fc0*/  ULEA UR4, UR4, UR26, 0x3 ;  /* 0x0000001a04047291 */ /* 0x000fe2000f8e18ff */
[----:B------:R-:W-:-:S04]  /*3fd0*/  LOP3.LUT R2, R2, UR5, RZ, 0x3c, !PT ;  /* 0x0000000502027c12 */ /* 0x000fc8000f8e3cff */
[----:B------:R-:W-:-:S04]  /*3fe0*/  SHF.L.U32 R2, R2, 0x1f, RZ ;  /* 0x0000001f02027819 */ /* 0x000fc800000006ff */
[----:B------:R-:W2:Y:S02]  /*3ff0*/  SYNCS.PHASECHK.TRANS64.TRYWAIT P0, [UR4], R2 ;  /* 0x00000002ff0075a7 */ /* 0x000ea40008001104 */
[----:B--2---:R-:W-:Y:S05]  /*4000*/  @!P0 BRA `(.L_x_71) ;  /* 0x0000006000648947 */ /* 0x004fea0003800000 */
.L_x_161:
[----:B------:R-:W-:Y:S01]  /*4010*/  NOP ;  /* 0x0000000000007918 */ /* 0x000fe20000000000 */
[----:B-1----:R-:W1:Y:S01]  /*4020*/  LDS R0, [UR8+0x14] ;  /* 0x00001408ff007984 */ /* 0x002e620008000800 */
[----:B------:R-:W-:Y:S01]  /*4030*/  ULOP3.LUT UR4, UR42, 0xffff, URZ, 0xc0, !UPT ;  /* 0x0000ffff2a047892 */ /* 0x000fe2000f8ec0ff */
[----:B------:R-:W-:Y:S01]  /*4040*/  UMOV UR5, 0xffff ;  /* 0x0000ffff00057882 */ /* 0x000fe20000000000 */
[----:B------:R-:W-:Y:S02]  /*4050*/  UMOV UR6, 0x1 ;  /* 0x0000000100067882 */ /* 0x000fe40000000000 */
[----:B------:R-:W-:-:S04]  /*4060*/  USHF.R.U32.HI UR4, URZ, 0x5, UR4 ;  /* 0x00000005ff047899 */ /* 0x000fc80008011604 */
[----:B------:R-:W-:Y:S02]  /*4070*/  USHF.L.U32 UR5, UR5, UR4, URZ ;  /* 0x0000000405057299 */ /* 0x000fe400080006ff */
[----:B------:R-:W-:-:S04]  /*4080*/  USHF.L.U32 UR4, UR6, UR4, URZ ;  /* 0x0000000406047299 */ /* 0x000fc800080006ff */
[----:B-1----:R-:W-:-:S04]  /*4090*/  LOP3.LUT R0, R0, UR5, RZ, 0xc0, !PT ;  /* 0x0000000500007c12 */ /* 0x002fc8000f8ec0ff */
[----:B------:R-:W-:-:S13]  /*40a0*/  ISETP.NE.AND P0, PT, R0, UR5, PT ;  /* 0x0000000500007c0c */ /* 0x000fda000bf05270 */
[----:B------:R-:W-:Y:S05]  /*40b0*/  @P0 BRA `(.L_x_72) ;  /* 0x0000000000580947 */ /* 0x000fea0003800000 */
[----:B------:R-:W1:Y:S02]  /*40c0*/  LDS R0, [UR8+0x18] ;  /* 0x00001808ff007984 */ /* 0x000e640008000800 */
[----:B-1----:R-:W-:-:S04]  /*40d0*/  LOP3.LUT R0, R0, UR4, RZ, 0xc0, !PT ;  /* 0x0000000400007c12 */ /* 0x002fc8000f8ec0ff */
[----:B------:R-:W-:-:S13]  /*40e0*/  ISETP.NE.AND P0, PT, R0, UR4, PT ;  /* 0x0000000400007c0c */ /* 0x000fda000bf05270 */
[----:B------:R-:W-:Y:S05]  /*40f0*/  @P0 BRA `(.L_x_73) ;  /* 0x00000000003c0947 */ /* 0x000fea0003800000 */
[----:B------:R-:W1:Y:S01]  /*4100*/  S2R R2, SR_LANEID ;  /* 0x0000000000027919 */ /* 0x000e620000000000 */
[----:B------:R-:W-:-:S06]  /*4110*/  ULOP3.LUT UR5, URZ, UR5, URZ, 0x33, !UPT ;  /* 0x00000005ff057292 */ /* 0x000fcc000f8e33ff */
[----:B------:R-:W-:-:S04]  /*4120*/  IMAD.U32 R0, RZ, RZ, UR5 ;  /* 0x00000005ff007e24 */ /* 0x000fc8000f8e00ff */
[----:B------:R2:W4:Y:S02]  /*4130*/  REDUX UR7, R0 ;  /* 0x00000000000773c4 */ /* 0x0005240000000000 */
[----:B------:R1:W-:Y:S01]  /*4140*/  UTCATOMSWS.AND URZ, UR5 ;  /* 0x0000000500ff79e3 */ /* 0x0003e20008000000 */
[----:B--2---:R-:W-:Y:S01]  /*4150*/  LOP3.LUT R0, RZ, UR4, RZ, 0x33, !PT ;  /* 0x00000004ff007c12 */ /* 0x004fe2000f8e33ff */
[----:B------:R-:W-:Y:S02]  /*4160*/  VOTEU.ANY UR4, UPT, PT ;  /* 0x0000000000047886 */ /* 0x000fe400038e0100 */
[----:B------:R-:W-:Y:S02]  /*4170*/  UFLO.U32 UR4, UR4 ;  /* 0x00000004000472bd */ /* 0x000fe400080e0000 */
[----:B------:R-:W2:Y:S04]  /*4180*/  REDUX UR6, R0 ;  /* 0x00000000000673c4 */ /* 0x000ea80000000000 */
[----:B-1----:R-:W-:-:S02]  /*4190*/  ISETP.EQ.U32.AND P0, PT, R2, UR4, PT ;  /* 0x0000000402007c0c */ /* 0x002fc4000bf02070 */
[----:B----4-:R-:W-:-:S11]  /*41a0*/  MOV R2, UR7 ;  /* 0x0000000700027c02 */ /* 0x010fd60008000f00 */
[----:B------:R1:W-:Y:S01]  /*41b0*/  @P0 ATOMS.AND RZ, [UR8+0x14], R2 ;  /* 0x00001402ffff098c */ /* 0x0003e2000a800008 */
[----:B--2---:R-:W-:-:S05]  /*41c0*/  IMAD.U32 R0, RZ, RZ, UR6 ;  /* 0x00000006ff007e24 */ /* 0x004fca000f8e00ff */
[----:B------:R1:W-:Y:S01]  /*41d0*/  @P0 ATOMS.AND RZ, [UR8+0x18], R0 ;  /* 0x00001800ffff098c */ /* 0x0003e2000a800008 */
[----:B------:R-:W-:Y:S05]  /*41e0*/  BRA `(.L_x_74) ;  /* 0x0000000000147947 */ /* 0x000fea0003800000 */
.L_x_73:
[----:B------:R-:W-:Y:S02]  /*41f0*/  MOV R2, 0x4210 ;  /* 0x0000421000027802 */ /* 0x000fe40000000f00 */
[----:B---3-5:R-:W-:Y:S05]  /*4200*/  CALL.REL.NOINC `($__internal_0_$__cuda_sm10x_tcgen05_guardrail_trap_col_being_dealloced_not_returned_by_alloc) ;  /* 0x0000006400487944 */ /* 0x028fea0003c00000 */
[----:B------:R-:W-:Y:S05]  /*4210*/  BRA `(.L_x_74) ;  /* 0x0000000000087947 */ /* 0x000fea0003800000 */
.L_x_72:
[----:B------:R-:W-:Y:S02]  /*4220*/  MOV R2, 0x4240 ;  /* 0x0000424000027802 */ /* 0x000fe40000000f00 */
[----:B---3-5:R-:W-:Y:S05]  /*4230*/  CALL.REL.NOINC `($__internal_2_$__cuda_sm10x_tcgen05_guardrail_trap_unallocated_columns_being_dealloced) ;  /* 0x0000006400547944 */ /* 0x028fea0003c00000 */
.L_x_74:
[----:B------:R-:W-:Y:S01]  /*4240*/  NOP ;  /* 0x0000000000007918 */ /* 0x000fe20000000000 */
[----:B------:R-:W-:Y:S05]  /*4250*/  EXIT ;  /* 0x000000000000794d */ /* 0x000fea0003800000 */
.L_x_56:
[----:B------:R-:W-:-:S09]  /*4260*/  UISETP.NE.OR UP0, UPT, UR17, 0x3, !UP3 ;  /* 0x000000031100788c */ /* 0x000fd2000df05670 */
[----:B------:R-:W-:Y:S05]  /*4270*/  BRA.U UP0, `(.L_x_75) ;  /* 0x0000001100547547 */ /* 0x000fea000b800000 */
[----:B------:R-:W1:Y:S01]  /*4280*/  LDCU UR31, c[0x0][0x370] ;  /* 0x00006e00ff1f77ac */ /* 0x000e620008000800 */
[----:B------:R-:W2:Y:S01]  /*4290*/  LDC.64 R16, c[0x0][0x348] ;  /* 0x0000d200ff107b82 */ /* 0x000ea20000000a00 */
[----:B------:R-:W-:Y:S02]  /*42a0*/  HFMA2 R13, -RZ, RZ, 0, 0 ;  /* 0x00000000ff0d7431 */ /* 0x000fe400000001ff */
[----:B------:R-:W-:Y:S01]  /*42b0*/  IMAD.MOV.U32 R15, RZ, RZ, 0x1 ;  /* 0x00000001ff0f7424 */ /* 0x000fe200078e00ff */
[----:B------:R-:W1:Y:S01]  /*42c0*/  LDCU.128 UR48, c[0x0][0xb10] ;  /* 0x00016200ff3077ac */ /* 0x000e620008000c00 */
[----:B------:R-:W-:Y:S01]  /*42d0*/  IMAD.MOV.U32 R14, RZ, RZ, RZ ;  /* 0x000000ffff0e7224 */ /* 0x000fe200078e00ff */
[----:B------:R-:W-:Y:S01]  /*42e0*/  MOV R7, 0x1000 ;  /* 0x0000100000077802 */ /* 0x000fe20000000f00 */
[----:B------:R-:W3:Y:S01]  /*42f0*/  LDCU UR30, c[0x0][0x374] ;  /* 0x00006e80ff1e77ac */ /* 0x000ee20008000800 */
[----:B------:R-:W4:Y:S01]  /*4300*/  LDC.64 R2, c[0x0][0x888] ;  /* 0x00022200ff027b82 */ /* 0x000f220000000a00 */
[----:B------:R-:W3:Y:S01]  /*4310*/  LDCU UR15, c[0x0][0xb0c] ;  /* 0x00016180ff0f77ac */ /* 0x000ee20008000800 */
[----:B------:R-:W2:Y:S06]  /*4320*/  LDCU UR40, c[0x0][0xb20] ;  /* 0x00016400ff2877ac */ /* 0x000eac0008000800 */
[----:B------:R-:W4:Y:S01]  /*4330*/  LDC.64 R4, c[0x0][0x890] ;  /* 0x00022400ff047b82 */ /* 0x000f220000000a00 */
[----:B------:R-:W2:Y:S01]  /*4340*/  LDCU UR4, c[0x0][0xb30] ;  /* 0x00016600ff0477ac */ /* 0x000ea20008000800 */
[----:B------:R-:W-:Y:S01]  /*4350*/  UMOV UR21, 0x400 ;  /* 0x0000040000157882 */ /* 0x000fe20000000000 */
[----:B-1----:R-:W-:-:S02]  /*4360*/  UIMAD.WIDE.U32 UR6, UR31, UR48, URZ ;  /* 0x000000301f0672a5 */ /* 0x002fc4000f8e00ff */
[----:B---3--:R-:W-:Y:S02]  /*4370*/  UIMAD.WIDE.U32 UR8, UR30, UR51, URZ ;  /* 0x000000331e0872a5 */ /* 0x008fe4000f8e00ff */
[----:B------:R-:W-:Y:S02]  /*4380*/  ULEA UR21, UR45, UR21, 0x18 ;  /* 0x000000152d157291 */ /* 0x000fe4000f8ec0ff */
[----:B------:R-:W-:Y:S02]  /*4390*/  UPLOP3.LUT UP3, UPT, UPT, UPT, UPT, 0x40, 0x4 ;  /* 0x000000000004789c */ /* 0x000fe40003f6e870 */
[----:B------:R-:W-:Y:S01]  /*43a0*/  UIADD3 UR37, UPT, UPT, UR21, 0x68, URZ ;  /* 0x0000006815257890 */ /* 0x000fe2000fffe0ff */
[----:B------:R-:W-:Y:S01]  /*43b0*/  UMOV UR6, UR7 ;  /* 0x0000000700067c82 */ /* 0x000fe20008000000 */
[----:B------:R-:W-:Y:S01]  /*43c0*/  UMOV UR38, UR9 ;  /* 0x0000000900267c82 */ /* 0x000fe20008000000 */
[----:B------:R-:W-:Y:S02]  /*43d0*/  UISETP.GE.AND UP0, UPT, UR42, 0x1, UPT ;  /* 0x000000012a00788c */ /* 0x000fe4000bf06270 */
[----:B------:R-:W-:Y:S01]  /*43e0*/  UISETP.NE.AND UP4, UPT, UR42, 0x1, UPT ;  /* 0x000000012a00788c */ /* 0x000fe2000bf85270 */
[----:B------:R-:W1:Y:S01]  /*43f0*/  LDCU.64 UR22, c[0x0][0xb28] ;  /* 0x00016500ff1677ac */ /* 0x000e620008000a00 */
[----:B------:R-:W-:-:S02]  /*4400*/  UISETP.NE.AND UP6, UPT, UR15, 0x1, UPT ;  /* 0x000000010f00788c */ /* 0x000fc4000bfc5270 */
[----:B------:R-:W-:Y:S02]  /*4410*/  UISETP.NE.AND UP5, UPT, UR50, 0x1, UPT ;  /* 0x000000013200788c */ /* 0x000fe4000bfa5270 */
[----:B------:R-:W-:Y:S02]  /*4420*/  UIADD3 UR33, UPT, UPT, UR21, 0x50, URZ ;  /* 0x0000005015217890 */ /* 0x000fe4000fffe0ff */
[----:B------:R-:W-:Y:S02]  /*4430*/  UIADD3 UR25, UPT, UPT, UR21, 0x58, URZ ;  /* 0x0000005815197890 */ /* 0x000fe4000fffe0ff */
[----:B------:R-:W-:Y:S02]  /*4440*/  UIADD3 UR17, UPT, UPT, UR21, 0x60, URZ ;  /* 0x0000006015117890 */ /* 0x000fe4000fffe0ff */
[----:B------:R-:W-:Y:S02]  /*4450*/  UPRMT UR37, UR45, 0x654, UR37 ;  /* 0x000006542d257896 */ /* 0x000fe40008000025 */
[----:B------:R-:W-:-:S02]  /*4460*/  USHF.R.U32.HI UR39, URZ, UR49, UR6 ;  /* 0x00000031ff277299 */ /* 0x000fc40008011606 */
[----:B--2---:R-:W-:Y:S02]  /*4470*/  USHF.R.U32.HI UR38, URZ, UR40, UR38 ;  /* 0x00000028ff267299 */ /* 0x004fe40008011626 */
[----:B------:R-:W-:-:S11]  /*4480*/  UISETP.NE.AND UP2, UPT, UR4, 0x1, UPT ;  /* 0x000000010400788c */ /* 0x000fd6000bf45270 */
.L_x_86:
[C---:B------:R-:W-:Y:S02]  /*4490*/  LEA R12, R14.reuse, UR21, 0x3 ;  /* 0x000000150e0c7c11 */ /* 0x040fe4000f8e18ff */
[----:B------:R-:W-:Y:S02]  /*44a0*/  SHF.L.U32 R0, R13, 0x1f, RZ ;  /* 0x0000001f0d007819 */ /* 0x000fe400000006ff */
[----:B------:R-:W-:Y:S02]  /*44b0*/  LEA R8, R14, UR21, 0x4 ;  /* 0x000000150e087c11 */ /* 0x000fe4000f8e20ff */
[----:B--2---:R-:W2:Y:S02]  /*44c0*/  SYNCS.PHASECHK.TRANS64.TRYWAIT P0, [R12+URZ+0xa0], R0 ;  /* 0x0000a0000c0075a7 */ /* 0x004ea400080011ff */
[----:B--2---:R-:W-:Y:S05]  /*44d0*/  @!P0 BRA `(.L_x_76) ;  /* 0x0000005c00488947 */ /* 0x004fea0003800000 */
.L_x_162:
[----:B------:R-:W3:Y:S01]  /*44e0*/  LDS.128 R8, [R8+0x130] ;  /* 0x0001300008087984 */ /* 0x000ee20000000c00 */
[----:B------:R-:W-:Y:S01]  /*44f0*/  UISETP.GE.AND UP0, UPT, UR42, 0x1, UPT ;  /* 0x000000012a00788c */ /* 0x000fe2000bf06270 */
[----:B------:R-:W-:Y:S01]  /*4500*/  @!PT LDS RZ, [RZ] ;  /* 0x00000000fffff984 */ /* 0x000fe20000000800 */
[----:B------:R-:W-:Y:S01]  /*4510*/  @!PT LDS RZ, [RZ] ;  /* 0x00000000fffff984 */ /* 0x000fe20000000800 */
[----:B------:R-:W-:Y:S01]  /*4520*/  @!PT LDS RZ, [RZ] ;  /* 0x00000000fffff984 */ /* 0x000fe20000000800 */
[----:B------:R-:W-:Y:S01]  /*4530*/  @!PT LDS RZ, [RZ] ;  /* 0x00000000fffff984 */ /* 0x000fe20000000800 */
[----:B------:R1:W-:Y:S06]  /*4540*/  MEMBAR.ALL.CTA ;  /* 0x0000000000007992 */ /* 0x0003ec0000008000 */
[----:B-1----:R-:W1:Y:S01]  /*4550*/  FENCE.VIEW.ASYNC.S ;  /* 0x00000000000073c6 */ /* 0x002e620000000000 */
[----:B---3--:R-:W-:Y:S11]  /*4560*/  LOP3.LUT P0, RZ, R10, 0x1, RZ, 0xc0, !PT ;  /* 0x000000010aff7812 */ /* 0x008ff6000780c0ff */
[----:B------:R-:W-:Y:S02]  /*4570*/  @!UPT UIADD3 URZ, UPT, UPT, URZ, URZ, URZ ;  /* 0x000000fffffff290 */ /* 0x000fe4000fffe0ff */
[----:B-1----:R-:W-:Y:S01]  /*4580*/  VOTEU.ANY UP1, P0 ;  /* 0x0000000000ff7886 */ /* 0x002fe20000020100 */
[----:B------:R-:W-:Y:S11]  /*4590*/  PLOP3.LUT P0, PT, PT, PT, UP1, 0x80, 0x8 ;  /* 0x000000000008781c */ /* 0x000ff60003f0f018 */
[----:B------:R-:W-:Y:S02]  /*45a0*/  @!UPT UIADD3 URZ, UPT, UPT, URZ, URZ, URZ ;  /* 0x000000fffffff290 */ /* 0x000fe4000fffe0ff */
[----:B--2---:R-:W-:Y:S02]  /*45b0*/  @P0 SHF.R.U32.HI R0, RZ, 0x10, R9 ;  /* 0x00000010ff000819 */ /* 0x004fe40000011609 */
[----:B------:R-:W-:Y:S02]  /*45c0*/  @P0 MOV R6, R8 ;  /* 0x0000000800060202 */ /* 0x000fe40000000f00 */
[----:B------:R-:W-:Y:S01]  /*45d0*/  @P0 R2UR UR4, R0 ;  /* 0x00000000000402ca */ /* 0x000fe200000e0000 */
[----:B------:R-:W-:Y:S01]  /*45e0*/  VIADD R0, R12, 0xb0 ;  /* 0x000000b00c007836 */ /* 0x000fe20000000000 */
[----:B------:R-:W-:Y:S02]  /*45f0*/  @P0 LOP3.LUT R8, R9, 0xffff, RZ, 0xc0, !PT ;  /* 0x0000ffff09080812 */ /* 0x000fe400078ec0ff */
[----:B------:R-:W-:Y:S02]  /*4600*/  @P0 R2UR UR6, R6 ;  /* 0x00000000060602ca */ /* 0x000fe400000e0000 */
[----:B------:R-:W-:Y:S02]  /*4610*/  PRMT R0, RZ, 0x654, R0 ;  /* 0x00000654ff007816 */ /* 0x000fe40000000000 */
[----:B------:R-:W-:Y:S02]  /*4620*/  @P0 R2UR UR5, R8 ;  /* 0x00000000080502ca */ /* 0x000fe400000e0000 */
[----:B------:R1:W-:Y:S03]  /*4630*/  SYNCS.ARRIVE.TRANS64.RED.A1T0 RZ, [R0+URZ], RZ ;  /* 0x000000ff00ff79a7 */ /* 0x0003e600081004ff */
[----:B------:R-:W-:Y:S04]  /*4640*/  @UP1 UMOV UR29, UR4 ;  /* 0x00000004001d1c82 */ /* 0x000fe80008000000 */
[----:B------:R-:W-:Y:S04]  /*4650*/  @UP1 UMOV UR14, UR6 ;  /* 0x00000006000e1c82 */ /* 0x000fe80008000000 */
[----:B------:R-:W-:Y:S01]  /*4660*/  @UP1 UMOV UR13, UR5 ;  /* 0x00000005000d1c82 */ /* 0x000fe20008000000 */
[----:B------:R-:W-:Y:S05]  /*4670*/  BRA.U !UP0, `(.L_x_77) ;  /* 0x0000000108a47547 */ /* 0x000fea000b800000 */
[----:B------:R-:W-:Y:S02]  /*4680*/  UIMAD.WIDE.U32 UR18, UR13, UR51, URZ ;  /* 0x000000330d1272a5 */ /* 0x000fe4000f8e00ff */
[----:B------:R-:W-:Y:S02]  /*4690*/  UIMAD.WIDE.U32 UR26, UR14, UR48, URZ ;  /* 0x000000300e1a72a5 */ /* 0x000fe4000f8e00ff */
[----:B------:R-:W-:Y:S02]  /*46a0*/  USEL UR4, UR30, UR38, !UP5 ;  /* 0x000000261e047287 */ /* 0x000fe4000e800000 */
[----:B------:R-:W-:Y:S02]  /*46b0*/  USEL UR7, UR31, UR39, !UP6 ;  /* 0x000000271f077287 */ /* 0x000fe4000f000000 */
[----:B------:R-:W-:Y:S02]  /*46c0*/  UIMAD.WIDE.U32 UR8, UR4, UR22, URZ ;  /* 0x00000016040872a5 */ /* 0x000fe4000f8e00ff */
[----:B------:R-:W-:Y:S01]  /*46d0*/  UIMAD.WIDE.U32 UR10, UR7, UR22, URZ ;  /* 0x00000016070a72a5 */ /* 0x000fe2000f8e00ff */
[----:B------:R-:W-:Y:S02]  /*46e0*/  UMOV UR5, UR19 ;  /* 0x0000001300057c82 */ /* 0x000fe40008000000 */
[----:B------:R-:W-:Y:S03]  /*46f0*/  USHF.R.U32.HI UR6, URZ, UR40, UR5 ;  /* 0x00000028ff067299 */ /* 0x000fe60008011605 */
[----:B------:R-:W-:Y:S01]  /*4700*/  UMOV UR5, UR27 ;  /* 0x0000001b00057c82 */ /* 0x000fe20008000000 */
[----:B------:R-:W-:Y:S02]  /*4710*/  USEL UR6, UR13, UR6, !UP5 ;  /* 0x000000060d067287 */ /* 0x000fe4000e800000 */
[----:B------:R-:W-:Y:S03]  /*4720*/  USHF.R.U32.HI UR12, URZ, UR49, UR5 ;  /* 0x00000031ff0c7299 */ /* 0x000fe60008011605 */
[----:B------:R-:W-:Y:S02]  /*4730*/  UMOV UR5, UR9 ;  /* 0x0000000900057c82 */ /* 0x000fe40008000000 */
[----:B------:R-:W-:Y:S03]  /*4740*/  @UP4 USHF.R.U32.HI UR4, URZ, UR23, UR5 ;  /* 0x00000017ff044299 */ /* 0x000fe60008011605 */
[----:B------:R-:W-:Y:S01]  /*4750*/  UMOV UR5, UR11 ;  /* 0x0000000b00057c82 */ /* 0x000fe20008000000 */
[----:B------:R-:W-:Y:S02]  /*4760*/  UIMAD UR4, UR42, UR4, URZ ;  /* 0x000000042a0472a4 */ /* 0x000fe4000f8e02ff */
[----:B------:R-:W-:Y:S02]  /*4770*/  @UP4 USHF.R.U32.HI UR7, URZ, UR23, UR5 ;  /* 0x00000017ff074299 */ /* 0x000fe40008011605 */
[----:B------:R-:W-:Y:S02]  /*4780*/  UIMAD.WIDE.U32 UR10, UR6, UR22, URZ ;  /* 0x00000016060a72a5 */ /* 0x000fe4000f8e00ff */
[----:B------:R-:W-:Y:S02]  /*4790*/  USEL UR5, UR14, UR12, !UP6 ;  /* 0x0000000c0e057287 */ /* 0x000fe4000f000000 */
[----:B------:R-:W-:Y:S02]  /*47a0*/  UIMAD UR8, UR42, UR7, URZ ;  /* 0x000000072a0872a4 */ /* 0x000fe4000f8e02ff */
[----:B------:R-:W-:Y:S03]  /*47b0*/  UISETP.GE.AND UP0, UPT, UR6, UR4, UPT ;  /* 0x000000040600728c */ /* 0x000fe6000bf06270 */
[----:B------:R-:W-:Y:S01]  /*47c0*/  UMOV UR4, UR11 ;  /* 0x0000000b00047c82 */ /* 0x000fe20008000000 */
[----:B------:R-:W-:Y:S02]  /*47d0*/  UISETP.GE.OR UP0, UPT, UR5, UR8, UP0 ;  /* 0x000000080500728c */ /* 0x000fe40008706670 */
[----:B------:R-:W-:Y:S02]  /*47e0*/  USHF.R.U32.HI UR4, URZ, UR23, UR4 ;  /* 0x00000017ff047299 */ /* 0x000fe40008011604 */
[----:B------:R-:W-:Y:S02]  /*47f0*/  UIMAD.WIDE.U32 UR8, UR5, UR22, URZ ;  /* 0x00000016050872a5 */ /* 0x000fe4000f8e00ff */
[----:B------:R-:W-:Y:S04]  /*4800*/  USEL UR10, UR6, UR4, !UP4 ;  /* 0x00000004060a7287 */ /* 0x000fe8000e000000 */
[----:B------:R-:W-:Y:S01]  /*4810*/  UIADD3 UR11, UPT, UPT, -UR10, URZ, URZ ;  /* 0x000000ff0a0b7290 */ /* 0x000fe2000fffe1ff */
[----:B------:R-:W-:Y:S02]  /*4820*/  @!UP0 UMOV UR4, UR9 ;  /* 0x0000000900048c82 */ /* 0x000fe40008000000 */
[----:B------:R-:W-:Y:S02]  /*4830*/  @!UP0 USHF.R.U32.HI UR4, URZ, UR23, UR4 ;  /* 0x00000017ff048299 */ /* 0x000fe40008011604 */
[----:B------:R-:W-:Y:S02]  /*4840*/  UIMAD UR8, UR42, UR11, UR6 ;  /* 0x0000000b2a0872a4 */ /* 0x000fe4000f8e0206 */
[----:B------:R-:W-:Y:S04]  /*4850*/  @!UP0 USEL UR4, UR5, UR4, !UP4 ;  /* 0x0000000405048287 */ /* 0x000fe8000e000000 */
[----:B------:R-:W-:Y:S02]  /*4860*/  @!UP0 UIMAD UR8, UR7, UR8, UR4 ;  /* 0x00000008070882a4 */ /* 0x000fe4000f8e0204 */
[----:B------:R-:W-:Y:S02]  /*4870*/  @!UP0 UIADD3 UR9, UPT, UPT, UR10, -UR4, URZ ;  /* 0x800000040a098290 */ /* 0x000fe4000fffe0ff */
[----:B------:R-:W-:Y:S02]  /*4880*/  UIADD3 UR4, UPT, UPT, -UR5, URZ, URZ ;  /* 0x000000ff05047290 */ /* 0x000fe4000fffe1ff */
[----:B------:R-:W-:Y:S02]  /*4890*/  UIADD3 UR7, UPT, UPT, -UR6, URZ, URZ ;  /* 0x000000ff06077290 */ /* 0x000fe4000fffe1ff */
[----:B------:R-:W-:Y:S02]  /*48a0*/  @!UP0 UIMAD UR6, UR9, UR42, UR5 ;  /* 0x0000002a090682a4 */ /* 0x000fe4000f8e0205 */
[----:B------:R-:W-:Y:S02]  /*48b0*/  UIMAD UR14, UR15, UR4, UR14 ;  /* 0x000000040f0e72a4 */ /* 0x000fe4000f8e020e */
[----:B------:R-:W-:Y:S01]  /*48c0*/  UIMAD UR13, UR50, UR7, UR13 ;  /* 0x00000007320d72a4 */ /* 0x000fe2000f8e020d */
[----:B------:R-:W-:Y:S02]  /*48d0*/  @!UP0 UMOV UR5, UR8 ;  /* 0x0000000800058c82 */ /* 0x000fe40008000000 */
[----:B------:R-:W-:Y:S02]  /*48e0*/  UIMAD UR14, UR5, UR15, UR14 ;  /* 0x0000000f050e72a4 */ /* 0x000fe4000f8e020e */
[----:B------:R-:W-:Y:S11]  /*48f0*/  UIMAD UR13, UR6, UR50, UR13 ;  /* 0x00000032060d72a4 */ /* 0x000ff6000f8e020d */
[----:B------:R-:W-:Y:S01]  /*4900*/  @!UPT UIADD3 URZ, UPT, UPT, URZ, URZ, URZ ;  /* 0x000000fffffff290 */ /* 0x000fe2000fffe0ff */
.L_x_77:
[----:B------:R-:W2:Y:S01]  /*4910*/  @!UP2 LDCU.128 UR8, c[0x0][0xb10] ;  /* 0x00016200ff08a7ac */ /* 0x000ea20008000c00 */
[C---:B----4-:R-:W-:Y:S02]  /*4920*/  ISETP.NE.U32.AND P1, PT, R4.reuse, RZ, PT ;  /* 0x000000ff0400720c */ /* 0x050fe40003f25070 */
[----:B------:R-:W-:Y:S02]  /*4930*/  ISETP.NE.U32.AND P0, PT, R4, RZ, PT ;  /* 0x000000ff0400720c */ /* 0x000fe40003f05070 */
[C---:B------:R-:W-:Y:S02]  /*4940*/  ISETP.NE.AND.EX P1, PT, R5.reuse, RZ, PT, P1 ;  /* 0x000000ff0500720c */ /* 0x040fe40003f25310 */
[----:B------:R-:W-:Y:S01]  /*4950*/  ISETP.NE.AND.EX P0, PT, R5, RZ, PT, P0 ;  /* 0x000000ff0500720c */ /* 0x000fe20003f05300 */
[----:B------:R-:W3:Y:S01]  /*4960*/  @!UP2 LDCU UR5, c[0x0][0xb0c] ;  /* 0x00016180ff05a7ac */ /* 0x000ee20008000800 */
[----:B------:R-:W-:Y:S01]  /*4970*/  SHF.L.U32 R9, R15, 0x1f, RZ ;  /* 0x0000001f0f097819 */ /* 0x000fe200000006ff */
[----:B------:R-:W-:Y:S02]  /*4980*/  USHF.L.U32 UR35, UR16, 0x6, URZ ;  /* 0x0000000610237899 */ /* 0x000fe400080006ff */
[----:B------:R-:W-:Y:S02]  /*4990*/  USHF.L.U32 UR34, UR20, 0x8, URZ ;  /* 0x0000000814227899 */ /* 0x000fe400080006ff */
[----:B--2---:R-:W-:Y:S07]  /*49a0*/  UIMAD.WIDE.U32 UR6, UR14, UR8, URZ ;  /* 0x000000080e0672a5 */ /* 0x004fee000f8e00ff */
[----:B------:R-:W-:Y:S01]  /*49b0*/  @!UP2 UMOV UR4, UR7 ;  /* 0x000000070004ac82 */ /* 0x000fe20008000000 */
[----:B---3--:R-:W-:Y:S02]  /*49c0*/  @!UP2 UISETP.NE.AND UP0, UPT, UR5, 0x1, UPT ;  /* 0x000000010500a88c */ /* 0x008fe4000bf05270 */
[----:B------:R-:W-:Y:S02]  /*49d0*/  @!UP2 USHF.R.U32.HI UR4, URZ, UR9, UR4 ;  /* 0x00000009ff04a299 */ /* 0x000fe40008011604 */
[----:B------:R-:W-:Y:S02]  /*49e0*/  UIMAD.WIDE.U32 UR6, UR13, UR11, URZ ;  /* 0x0000000b0d0672a5 */ /* 0x000fe4000f8e00ff */
[----:B------:R-:W-:Y:S02]  /*49f0*/  @!UP2 USEL UR8, UR14, UR4, !UP0 ;  /* 0x000000040e08a287 */ /* 0x000fe4000c000000 */
[----:B------:R-:W-:Y:S03]  /*4a00*/  @!UP2 UISETP.NE.AND UP0, UPT, UR10, 0x1, UPT ;  /* 0x000000010a00a88c */ /* 0x000fe6000bf05270 */
[----:B------:R-:W-:Y:S02]  /*4a10*/  @!UP2 UMOV UR6, UR7 ;  /* 0x000000070006ac82 */ /* 0x000fe40008000000 */
[----:B------:R-:W2:Y:S02]  /*4a20*/  @!UP2 LDCU UR4, c[0x0][0xb20] ;  /* 0x00016400ff04a7ac */ /* 0x000ea40008000800 */
[----:B--2---:R-:W-:Y:S04]  /*4a30*/  @!UP2 USHF.R.U32.HI UR6, URZ, UR4, UR6 ;  /* 0x00000004ff06a299 */ /* 0x004fe80008011606 */
[----:B------:R-:W-:Y:S04]  /*4a40*/  @!UP2 USEL UR6, UR13, UR6, !UP0 ;  /* 0x000000060d06a287 */ /* 0x000fe8000c000000 */
[----:B------:R-:W-:Y:S02]  /*4a50*/  @!UP2 UIADD3 UR4, UPT, UPT, -UR8, UR6, URZ ;  /* 0x000000060804a290 */ /* 0x000fe4000fffe1ff */
[----:B------:R-:W-:Y:S02]  /*4a60*/  @!UP2 UIADD3 UR6, UPT, UPT, UR8, -UR6, URZ ;  /* 0x800000060806a290 */ /* 0x000fe4000fffe0ff */
[----:B------:R-:W-:Y:S02]  /*4a70*/  @!UP2 UIMAD UR14, UR4, UR5, UR14 ;  /* 0x00000005040ea2a4 */ /* 0x000fe4000f8e020e */
[----:B------:R-:W-:Y:S01]  /*4a80*/  @!UP2 UIMAD UR13, UR6, UR10, UR13 ;  /* 0x0000000a060da2a4 */ /* 0x000fe2000f8e020d */
[----:B------:R-:W-:Y:S11]  /*4a90*/  BRA.U UP3, `(.L_x_78) ;  /* 0x0000000103107547 */ /* 0x000ff6000b800000 */
[----:B------:R-:W-:Y:S04]  /*4aa0*/  MOV R6, UR46 ;  /* 0x0000002e00067c02 */ /* 0x000fe80008000f00 */
[----:B------:R-:W-:Y:S04]  /*4ab0*/  SHF.L.U32 R6, R6, 0x1f, RZ ;  /* 0x0000001f06067819 */ /* 0x000fe800000006ff */
[----:B------:R-:W2:Y:S02]  /*4ac0*/  SYNCS.PHASECHK.TRANS64.TRYWAIT P2, [UR21+0x98], R6 ;  /* 0x00009806ff0075a7 */ /* 0x000ea40008041115 */
[----:B--2---:R-:W-:Y:S05]  /*4ad0*/  @!P2 BRA `(.L_x_79) ;  /* 0x0000005400dca947 */ /* 0x004fea0003800000 */
.L_x_78:
[----:B------:R-:W-:Y:S05]  /*4ae0*/  @!P1 BRA `(.L_x_80) ;  /* 0x0000000000309947 */ /* 0x000fea0003800000 */
[----:B------:R-:W-:Y:S01]  /*4af0*/  ISETP.NE.U32.AND P1, PT, R2, RZ, PT ;  /* 0x000000ff0200720c */ /* 0x000fe20003f25070 */
[----:B------:R-:W2:Y:S01]  /*4b00*/  LDCU.64 UR4, c[0x0][0x358] ;  /* 0x00006b00ff0477ac */ /* 0x000ea20008000a00 */
[----:B------:R-:W-:Y:S02]  /*4b10*/  IMAD.MOV.U32 R78, RZ, RZ, 0x1 ;  /* 0x00000001ff4e7424 */ /* 0x000fe400078e00ff */
[----:B------:R-:W-:Y:S11]  /*4b20*/  ISETP.NE.AND.EX P1, PT, R3, RZ, PT, P1 ;  /* 0x000000ff0300720c */ /* 0x000ff60003f25310 */
[----:B------:R-:W-:Y:S02]  /*4b30*/  @!UPT UIADD3 URZ, UPT, UPT, URZ, URZ, URZ ;  /* 0x000000fffffff290 */ /* 0x000fe4000fffe0ff */
[----:B------:R-:W3:Y:S01]  /*4b40*/  @P1 LDC.64 R10, c[0x0][0x888] ;  /* 0x00022200ff0a1b82 */ /* 0x000ee20000000a00 */
[----:B-1----:R-:W-:Y:S04]  /*4b50*/  @P1 IMAD R0, R4, UR36, RZ ;  /* 0x0000002404001c24 */ /* 0x002fe8000f8e02ff */
[----:B---3--:R-:W-:Y:S04]  /*4b60*/  @P1 IMAD.WIDE R10, R0, 0x4, R10 ;  /* 0x00000004000a1825 */ /* 0x008fe800078e020a */
[----:B------:R-:W-:Y:S01]  /*4b70*/  HFMA2 R0, -RZ, RZ, 0, 5.9604644775390625e-08 ;  /* 0x00000001ff007431 */ /* 0x000fe200000001ff */
[----:B--2--5:R2:W5:Y:S04]  /*4b80*/  @P1 LDG.E R40, desc[UR4][R10.64] ;  /* 0x000000040a281981 */ /* 0x024568000c1e1900 */
[----:B------:R-:W-:Y:S01]  /*4b90*/  @!P1 PRMT R78, R0, 0x7610, R78 ;  /* 0x00007610004e9816 */ /* 0x000fe2000000004e */
[----:B--2---:R-:W3:Y:S06]  /*4ba0*/  @!P1 LDC R40, c[0x0][0x880] ;  /* 0x00022000ff289b82 */ /* 0x004eec0000000800 */
.L_x_80:
[----:B---3-5:R-:W-:Y:S01]  /*4bb0*/  @!P0 ISETP.EQ.AND P1, PT, R40, RZ, PT ;  /* 0x000000ff2800820c */ /* 0x028fe20003f22270 */
[----:B------:R-:W-:Y:S01]  /*4bc0*/  @!UPT UIADD3 URZ, UPT, UPT, URZ, URZ, URZ ;  /* 0x000000fffffff290 */ /* 0x000fe2000fffe0ff */
[----:B------:R-:W-:Y:S11]  /*4bd0*/  @!P0 BRA `(.L_x_81) ;  /* 0x0000000000188947 */ /* 0x000ff60003800000 */
[----:B------:R-:W-:Y:S02]  /*4be0*/  LOP3.LUT P0, RZ, R78, 0xff, RZ, 0xc0, !PT ;  /* 0x000000ff4eff7812 */ /* 0x000fe4000780c0ff */
[----:B------:R-:W-:Y:S04]  /*4bf0*/  ISETP.NE.U32.AND P1, PT, R2, RZ, PT ;  /* 0x000000ff0200720c */ /* 0x000fe80003f25070 */
[----:B------:R-:W-:Y:S04]  /*4c00*/  ISETP.NE.AND.EX P1, PT, R3, RZ, PT, P1 ;  /* 0x000000ff0300720c */ /* 0x000fe80003f25310 */
[----:B------:R-:W-:Y:S03]  /*4c10*/  PLOP3.LUT P1, PT, P1, PT, PT, 0x8, 0x80 ;  /* 0x000000000080781c */ /* 0x000fe60000f2e170 */
[----:B------:R-:W-:Y:S11]  /*4c20*/  @P0 ISETP.EQ.AND P1, PT, R40, RZ, PT ;  /* 0x000000ff2800020c */ /* 0x000ff60003f22270 */
[----:B------:R-:W-:Y:S02]  /*4c30*/  @!UPT UIADD3 URZ, UPT, UPT, URZ, URZ, URZ ;  /* 0x000000fffffff290 */ /* 0x000fe4000fffe0ff */
.L_x_81:
[----:B------:R-:W2:Y:S01]  /*4c40*/  SYNCS.PHASECHK.TRANS64.TRYWAIT P2, [UR21+0x70], R9 ;  /* 0x00007009ff0075a7 */ /* 0x000ea20008041115 */
[----:B------:R-:W-:Y:S04]  /*4c50*/  ELECT P0, URZ, PT ;  /* 0x0000000000ff782f */ /* 0x000fe80003800000 */
[----:B------:R-:W-:Y:S11]  /*4c60*/  PLOP3.LUT P1, PT, P1, P0, PT, 0xf2, 0x2f ;  /* 0x00000000002f781c */ /* 0x000ff60000f21e72 */
[----:B------:R-:W-:Y:S02]  /*4c70*/  @!UPT UIADD3 URZ, UPT, UPT, URZ, URZ, URZ ;  /* 0x000000fffffff290 */ /* 0x000fe4000fffe0ff */
[----:B------:R-:W-:Y:S05]  /*4c80*/  @!P1 IADD3 R8, P0, PT, R16, 0x580, RZ ;  /* 0x0000058010089810 */ /* 0x000fea0007f1e0ff */
[----:B-1----:R-:W-:Y:S01]  /*4c90*/  @!P1 IMAD.X R6, RZ, RZ, R17, P0 ;  /* 0x000000ffff069224 */ /* 0x002fe200000e0611 */
[----:B--2---:R-:W-:Y:S07]  /*4ca0*/  @!P2 BRA `(.L_x_82) ;  /* 0x000000540080a947 */ /* 0x004fee0003800000 */
.L_x_165:
[----:B------:R-:W-:Y:S01]  /*4cb0*/  @!P1 R2UR UR5, R8 ;  /* 0x00000000080592ca */ /* 0x000fe200000e0000 */
[----:B------:R-:W-:Y:S01]  /*4cc0*/  VOTEU.ALL UP0, P1 ;  /* 0x0000000000ff7886 */ /* 0x000fe20000800000 */
[----:B------:R-:W-:Y:S01]  /*4cd0*/  @!P1 R2UR UR4, R6 ;  /* 0x00000000060492ca */ /* 0x000fe200000e0000 */
[----:B-1----:R-:W-:Y:S01]  /*4ce0*/  @!P1 IMAD.MOV.U32 R0, RZ, RZ, 0x1000 ;  /* 0x00001000ff009424 */ /* 0x002fe200078e00ff */
[----:B------:R-:W-:Y:S01]  /*4cf0*/  UMOV UR8, 0x0 ;  /* 0x0000000000087882 */ /* 0x000fe20000000000 */
[----:B------:R-:W-:Y:S01]  /*4d00*/  UMOV UR9, 0x10000000 ;  /* 0x1000000000097882 */ /* 0x000fe20000000000 */
[----:B------:R-:W-:Y:S01]  /*4d10*/  @!UP0 UIADD3 UR32, UPT, UPT, UR21, 0x200, URZ ;  /* 0x0000020015208890 */ /* 0x000fe2000fffe0ff */
[----:B------:R-:W-:Y:S01]  /*4d20*/  @!P1 IADD3 R8, P0, PT, R16, 0x580, RZ ;  /* 0x0000058010089810 */ /* 0x000fe20007f1e0ff */
[----:B------:R-:W-:Y:S01]  /*4d30*/  VOTEU.ALL UP0, P1 ;  /* 0x0000000000ff7886 */ /* 0x000fe20000800000 */
[----:B------:R-:W-:Y:S03]  /*4d40*/  UPRMT UR6, UR45, 0x654, UR33 ;  /* 0x000006542d067896 */ /* 0x000fe60008000021 */
[----:B------:R-:W-:Y:S02]  /*4d50*/  @!P1 IMAD.X R6, RZ, RZ, R17, P0 ;  /* 0x000000ffff069224 */ /* 0x000fe400000e0611 */
[----:B------:R-:W-:Y:S02]  /*4d60*/  IMAD.U32 R10, RZ, RZ, UR5 ;  /* 0x00000005ff0a7e24 */ /* 0x000fe4000f8e00ff */
[----:B------:R-:W-:Y:S03]  /*4d70*/  IMAD.U32 R11, RZ, RZ, UR4 ;  /* 0x00000004ff0b7e24 */ /* 0x000fe6000f8e00ff */
[----:B------:R-:W-:Y:S02]  /*4d80*/  @!P1 R2UR UR4, R10 ;  /* 0x000000000a0492ca */ /* 0x000fe400000e0000 */
[----:B------:R-:W-:Y:S11]  /*4d90*/  @!P1 R2UR UR5, R11 ;  /* 0x000000000b0592ca */ /* 0x000ff600000e0000 */
[----:B------:R-:W-:Y:S02]  /*4da0*/  @!UPT UIADD3 URZ, UPT, UPT, URZ, URZ, URZ ;  /* 0x000000fffffff290 */ /* 0x000fe4000fffe0ff */
[----:B------:R1:W-:Y:S01]  /*4db0*/  @!UP0 UTMALDG.3D [UR32], [UR4], desc[UR8] ;  /* 0x00000820040085b4 */ /* 0x0003e20008011000 */
[----:B------:R1:W-:Y:S01]  /*4dc0*/  @!P1 SYNCS.ARRIVE.TRANS64.RED.A0TR RZ, [UR21+0x50], R0 ;  /* 0x00005000ffff99a7 */ /* 0x0003e20008300415 */
[----:B------:R-:W-:Y:S01]  /*4dd0*/  SYNCS.ARRIVE.TRANS64.RED.A1T0 RZ, [UR6], RZ ;  /* 0x000000ffffff79a7 */ /* 0x000fe20008100406 */
[----:B------:R-:W2:Y:S02]  /*4de0*/  SYNCS.PHASECHK.TRANS64.TRYWAIT P2, [UR21+0x78], R9 ;  /* 0x00007809ff0075a7 */ /* 0x000ea40008041115 */
[----:B-12---:R-:W-:Y:S05]  /*4df0*/  @!P2 BRA `(.L_x_83) ;  /* 0x000000540044a947 */ /* 0x006fea0003800000 */
.L_x_167:
        /* <DEDUP_REMOVED lines=8> */
[----:B------:R-:W-:Y:S01]  /*4e80*/  @!UP0 UIADD3 UR24, UPT, UPT, UR21, 0x1200, URZ ;  /* 0x0000120015188890 */ /* 0x000fe2000fffe0ff */
[----:B------:R-:W-:Y:S01]  /*4e90*/  VOTEU.ALL UP0, P1 ;  /* 0x0000000000ff7886 */ /* 0x000fe20000800000 */
[----:B------:R-:W-:Y:S01]  /*4ea0*/  UMOV UR27, UR35 ;  /* 0x00000023001b7c82 */ /* 0x000fe20008000000 */
[----:B------:R-:W-:Y:S02]  /*4eb0*/  UMOV UR28, UR36 ;  /* 0x00000024001c7c82 */ /* 0x000fe40008000000 */
[----:B------:R-:W-:Y:S01]  /*4ec0*/  IMAD.U32 R10, RZ, RZ, UR5 ;  /* 0x00000005ff0a7e24 */ /* 0x000fe2000f8e00ff */
[----:B------:R-:W-:Y:S01]  /*4ed0*/  UPRMT UR6, UR45, 0x654, UR25 ;  /* 0x000006542d067896 */ /* 0x000fe20008000019 */
[----:B------:R-:W-:Y:S02]  /*4ee0*/  IMAD.U32 R11, RZ, RZ, UR4 ;  /* 0x00000004ff0b7e24 */ /* 0x000fe4000f8e00ff */
[----:B------:R-:W-:Y:S01]  /*4ef0*/  @!P1 IMAD.X R6, RZ, RZ, R17, P0 ;  /* 0x000000ffff069224 */ /* 0x000fe200000e0611 */
        /* <DEDUP_REMOVED lines=8> */
.L_x_169:
[----:B------:R-:W-:Y:S01]  /*4f80*/  @!P1 R2UR UR5, R8 ;  /* 0x00000000080592ca */ /* 0x000fe200000e0000 */
[----:B------:R-:W-:Y:S01]  /*4f90*/  VOTEU.ALL UP0, P1 ;  /* 0x0000000000ff7886 */ /* 0x000fe20000800000 */
[----:B------:R-:W-:Y:S01]  /*4fa0*/  @!P1 R2UR UR4, R6 ;  /* 0x00000000060492ca */ /* 0x000fe200000e0000 */
[----:B-1----:R-:W-:Y:S01]  /*4fb0*/  @!P1 IMAD.MOV.U32 R0, RZ, RZ, 0x1000 ;  /* 0x00001000ff009424 */ /* 0x002fe200078e00ff */
[----:B------:R-:W-:Y:S01]  /*4fc0*/  UMOV UR8, 0x0 ;  /* 0x0000000000087882 */ /* 0x000fe20000000000 */
[----:B------:R-:W-:Y:S01]  /*4fd0*/  UMOV UR9, 0x10000000 ;  /* 0x1000000000097882 */ /* 0x000fe20000000000 */
[----:B------:R-:W-:Y:S01]  /*4fe0*/  @!UP0 UIADD3 UR18, UPT, UPT, UR34, 0x80, URZ ;  /* 0x0000008022128890 */ /* 0x000fe2000fffe0ff */
[----:B------:R-:W-:Y:S01]  /*4ff0*/  VIADD R14, R14, 0x1 ;  /* 0x000000010e0e7836 */ /* 0x000fe20000000000 */
[----:B------:R-:W-:Y:S01]  /*5000*/  @!UP0 UIADD3 UR16, UPT, UPT, UR21, 0x2200, URZ ;  /* 0x0000220015108890 */ /* 0x000fe2000fffe0ff */
[----:B------:R-:W-:Y:S01]  /*5010*/  VOTEU.ALL UP0, P1 ;  /* 0x0000000000ff7886 */ /* 0x000fe20000800000 */
[----:B------:R-:W-:Y:S01]  /*5020*/  UMOV UR19, UR35 ;  /* 0x0000002300137c82 */ /* 0x000fe20008000000 */
[----:B------:R-:W-:Y:S02]  /*5030*/  UMOV UR20, UR36 ;  /* 0x0000002400147c82 */ /* 0x000fe40008000000 */
[----:B------:R-:W-:Y:S01]  /*5040*/  IMAD.U32 R10, RZ, RZ, UR5 ;  /* 0x00000005ff0a7e24 */ /* 0x000fe2000f8e00ff */
[----:B------:R-:W-:Y:S01]  /*5050*/  UPRMT UR6, UR45, 0x654, UR17 ;  /* 0x000006542d067896 */ /* 0x000fe20008000011 */
        /* <DEDUP_REMOVED lines=9> */
.L_x_171:
[----:B------:R-:W-:Y:S01]  /*50f0*/  @!P1 IADD3 R6, P0, PT, R16, 0x580, RZ ;  /* 0x0000058010069810 */ /* 0x000fe20007f1e0ff */
[----:B------:R-:W-:Y:S01]  /*5100*/  VOTEU.ALL UP0, P1 ;  /* 0x0000000000ff7886 */ /* 0x000fe20000800000 */
[----:B------:R-:W-:Y:S01]  /*5110*/  UMOV UR6, 0x0 ;  /* 0x0000000000067882 */ /* 0x000fe20000000000 */
[----:B------:R-:W-:Y:S01]  /*5120*/  UMOV UR7, 0x10000000 ;  /* 0x1000000000077882 */ /* 0x000fe20000000000 */
[----:B------:R-:W-:Y:S01]  /*5130*/  @!P1 R2UR UR5, R6 ;  /* 0x00000000060592ca */ /* 0x000fe200000e0000 */
[----:B-1----:R-:W-:Y:S01]  /*5140*/  @!P1 IMAD.X R0, RZ, RZ, R17, P0 ;  /* 0x000000ffff009224 */ /* 0x002fe200000e0611 */
[----:B------:R-:W-:Y:S01]  /*5150*/  @!UP0 UIADD3 UR10, UPT, UPT, UR34, 0xc0, URZ ;  /* 0x000000c0220a8890 */ /* 0x000fe2000fffe0ff */
[----:B------:R-:W-:Y:S01]  /*5160*/  R2UR UR16, R80 ;  /* 0x00000000501072ca */ /* 0x000fe200000e0000 */
[----:B------:R-:W-:Y:S01]  /*5170*/  @!UP0 UIADD3 UR8, UPT, UPT, UR21, 0x3200, URZ ;  /* 0x0000320015088890 */ /* 0x000fe2000fffe0ff */
[----:B------:R-:W-:Y:S01]  /*5180*/  ISETP.NE.AND P0, PT, R14, 0x2, PT ;  /* 0x000000020e00780c */ /* 0x000fe20003f05270 */
[----:B------:R-:W-:Y:S01]  /*5190*/  @!UP0 UIADD3 UR9, UPT, UPT, UR21, 0x68, URZ ;  /* 0x0000006815098890 */ /* 0x000fe2000fffe0ff */
[----:B------:R-:W-:Y:S01]  /*51a0*/  @!P1 R2UR UR4, R0 ;  /* 0x00000000000492ca */ /* 0x000fe200000e0000 */
[----:B------:R-:W-:Y:S01]  /*51b0*/  VOTEU.ALL UP0, P1 ;  /* 0x0000000000ff7886 */ /* 0x000fe20000800000 */
[----:B------:R-:W-:Y:S01]  /*51c0*/  UMOV UR11, UR35 ;  /* 0x00000023000b7c82 */ /* 0x000fe20008000000 */
[----:B------:R-:W-:Y:S01]  /*51d0*/  UMOV UR12, UR36 ;  /* 0x00000024000c7c82 */ /* 0x000fe20008000000 */
[----:B------:R-:W-:Y:S01]  /*51e0*/  SEL R0, RZ, 0x1, P0 ;  /* 0x00000001ff007807 */ /* 0x000fe20000000000 */
[----:B------:R-:W-:Y:S01]  /*51f0*/  UPLOP3.LUT UP3, UPT, UPT, UPT, UPT, 0x80, 0x8 ;  /* 0x000000000008789c */ /* 0x000fe20003f6f070 */
[----:B------:R-:W-:Y:S01]  /*5200*/  IMAD.U32 R8, RZ, RZ, UR5 ;  /* 0x00000005ff087e24 */ /* 0x000fe2000f8e00ff */
[----:B------:R-:W-:Y:S01]  /*5210*/  LOP3.LUT R15, R15, 0x1, RZ, 0x3c, !PT ;  /* 0x000000010f0f7812 */ /* 0x000fe200078e3cff */
[----:B------:R-:W-:Y:S01]  /*5220*/  UMOV UR36, UR29 ;  /* 0x0000001d00247c82 */ /* 0x000fe20008000000 */
[----:B------:R-:W-:Y:S01]  /*5230*/  LOP3.LUT R13, R13, R0, RZ, 0x3c, !PT ;  /* 0x000000000d0d7212 */ /* 0x000fe200078e3cff */
[----:B------:R-:W-:Y:S01]  /*5240*/  UIADD3 UR20, UPT, UPT, UR13, UR16, URZ ;  /* 0x000000100d147290 */ /* 0x000fe2000fffe0ff */
[----:B------:R-:W-:Y:S01]  /*5250*/  SEL R14, R14, RZ, P0 ;  /* 0x000000ff0e0e7207 */ /* 0x000fe20000000000 */
[----:B------:R-:W-:Y:S01]  /*5260*/  UIADD3 UR16, UPT, UPT, UR14, UR61, URZ ;  /* 0x0000003d0e107290 */ /* 0x000fe2000fffe0ff */
[----:B------:R-:W-:Y:S01]  /*5270*/  IMAD.U32 R9, RZ, RZ, UR4 ;  /* 0x00000004ff097e24 */ /* 0x000fe2000f8e00ff */
[----:B------:R-:W-:Y:S04]  /*5280*/  @!P1 R2UR UR4, R8 ;  /* 0x00000000080492ca */ /* 0x000fe800000e0000 */
[----:B------:R-:W-:Y:S11]  /*5290*/  @!P1 R2UR UR5, R9 ;  /* 0x00000000090592ca */ /* 0x000ff600000e0000 */
[----:B------:R-:W-:Y:S02]  /*52a0*/  @!UPT UIADD3 URZ, UPT, UPT, URZ, URZ, URZ ;  /* 0x000000fffffff290 */ /* 0x000fe4000fffe0ff */
[----:B------:R2:W-:Y:S01]  /*52b0*/  @!UP0 UTMALDG.3D [UR8], [UR4], desc[UR6] ;  /* 0x00000608040085b4 */ /* 0x0005e20008011000 */
[----:B------:R2:W-:Y:S01]  /*52c0*/  @!P1 SYNCS.ARRIVE.TRANS64.RED.A0TR RZ, [UR21+0x68], R7 ;  /* 0x00006807ffff99a7 */ /* 0x0005e20008300415 */
[----:B------:R-:W-:Y:S01]  /*52d0*/  SYNCS.ARRIVE.TRANS64.RED.A1T0 RZ, [UR37], RZ ;  /* 0x000000ffffff79a7 */ /* 0x000fe20008100425 */
[----:B------:R-:W-:Y:S05]  /*52e0*/  BRA.U UP1, `(.L_x_86) ;  /* 0xfffffff101687547 */ /* 0x000fea000b83ffff */
[----:B------:R-:W-:-:S04]  /*52f0*/  SHF.L.U32 R2, R15, 0x1f, RZ ;  /* 0x0000001f0f027819 */ /* 0x000fc800000006ff */
[----:B------:R-:W1:Y:S02]  /*5300*/  SYNCS.PHASECHK.TRANS64.TRYWAIT P0, [UR21+0x70], R2 ;  /* 0x00007002ff0075a7 */ /* 0x000e640008001115 */
[----:B-1----:R-:W-:Y:S05]  /*5310*/  @!P0 BRA `(.L_x_87) ;  /* 0x0000005000448947 */ /* 0x002fea0003800000 */
.L_x_173:
[----:B------:R-:W3:Y:S02]  /*5320*/  SYNCS.PHASECHK.TRANS64.TRYWAIT P0, [UR21+0x78], R2 ;  /* 0x00007802ff0075a7 */ /* 0x000ee40008001115 */
[----:B---3--:R-:W-:Y:S05]  /*5330*/  @!P0 BRA `(.L_x_88) ;  /* 0x0000005000548947 */ /* 0x008fea0003800000 */
.L_x_175:
[----:B------:R-:W3:Y:S02]  /*5340*/  SYNCS.PHASECHK.TRANS64.TRYWAIT P0, [UR21+0x80], R2 ;  /* 0x00008002ff0075a7 */ /* 0x000ee40008001115 */
[----:B---3--:R-:W-:Y:S05]  /*5350*/  @!P0 BRA `(.L_x_89) ;  /* 0x0000005000648947 */ /* 0x008fea0003800000 */
.L_x_177:
[----:B-1----:R-:W-:-:S07]  /*5360*/  MOV R0, UR21 ;  /* 0x0000001500007c02 */ /* 0x002fce0008000f00 */
.L_x_90:
[----:B-1----:R-:W-:-:S04]  /*5370*/  SHF.L.U32 R2, R15, 0x1f, RZ ;  /* 0x0000001f0f027819 */ /* 0x002fc800000006ff */
[----:B------:R1:W3:Y:S03]  /*5380*/  SYNCS.PHASECHK.TRANS64.TRYWAIT P0, [R0+URZ+0x88], R2 ;  /* 0x00008802000075a7 */ /* 0x0002e600080011ff */
[----:B---3--:R-:W-:Y:S05]  /*5390*/  @!P0 NANOSLEEP.SYNCS 0x989680 ;  /* 0x009896800000895d */ /* 0x008fea0003900000 */
[----:B------:R-:W3:Y:S02]  /*53a0*/  @!P0 SYNCS.PHASECHK.TRANS64 P0, [R0+URZ+0x88], R2 ;  /* 0x00008802000085a7 */ /* 0x000ee400080010ff */
[----:B--23--:R-:W-:Y:S05]  /*53b0*/  @P0 EXIT ;  /* 0x000000000000094d */ /* 0x00cfea0003800000 */
[----:B------:R-:W-:Y:S05]  /*53c0*/  BRA `(.L_x_90) ;  /* 0xfffffffc00e87947 */ /* 0x000fea000383ffff */
.L_x_75:
[----:B------:R-:W-:-:S06]  /*53d0*/  UISETP.GE.AND UP0, UPT, UR17, 0x4, UPT ;  /* 0x000000041100788c */ /* 0x000fcc000bf06270 */
[----:B------:R-:W-:-:S13]  /*53e0*/  PLOP3.LUT P0, PT, PT, PT, UP0, 0x80, 0x8 ;  /* 0x000000000008781c */ /* 0x000fda0003f0f008 */
[----:B------:R-:W-:Y:S05]  /*53f0*/  @!P0 EXIT ;  /* 0x000000000000894d */ /* 0x000fea0003800000 */
[----:B------:R-:W-:Y:S01]  /*5400*/  BAR.SYNC.DEFER_BLOCKING 0x6, 0xa0 ;  /* 0x0182800000007b1d */ /* 0x000fe20000010000 */
[C---:B------:R-:W-:Y:S01]  /*5410*/  IMAD.SHL.U32 R5, R87.reuse, 0x40, RZ ;  /* 0x0000004057057824 */ /* 0x040fe200078e00ff */
[C---:B------:R-:W-:Y:S01]  /*5420*/  LOP3.LUT R89, R87.reuse, 0x60, RZ, 0xc0, !PT ;  /* 0x0000006057597812 */ /* 0x040fe200078ec0ff */
[C---:B------:R-:W-:Y:S02]  /*5430*/  IMAD.SHL.U32 R69, R87.reuse, 0x20, RZ ;  /* 0x0000002057457824 */ /* 0x040fe400078e00ff */
[----:B------:R-:W-:Y:S02]  /*5440*/  HFMA2 R36, -RZ, RZ, 0, 0 ;  /* 0x00000000ff247431 */ /* 0x000fe400000001ff */
[----:B------:R-:W-:Y:S01]  /*5450*/  IMAD.SHL.U32 R4, R87, 0x8, RZ ;  /* 0x0000000857047824 */ /* 0x000fe200078e00ff */
[----:B------:R-:W-:Y:S01]  /*5460*/  UMOV UR44, 0x400 ;  /* 0x00000400002c7882 */ /* 0x000fe20000000000 */
[----:B------:R-:W1:Y:S01]  /*5470*/  LDC.64 R74, c[0x0][0x888] ;  /* 0x00022200ff4a7b82 */ /* 0x000e620000000a00 */
[----:B------:R-:W-:Y:S01]  /*5480*/  ULEA UR44, UR45, UR44, 0x18 ;  /* 0x0000002c2d2c7291 */ /* 0x000fe2000f8ec0ff */
[----:B------:R-:W-:Y:S01]  /*5490*/  LOP3.LUT R6, R5, 0x180, RZ, 0xc0, !PT ;  /* 0x0000018005067812 */ /* 0x000fe200078ec0ff */
[----:B------:R-:W-:Y:S01]  /*54a0*/  IMAD.U32 R37, R87, 0x10000, RZ ;  /* 0x0001000057257824 */ /* 0x000fe200078e00ff */
[----:B------:R-:W-:Y:S01]  /*54b0*/  LOP3.LUT R69, R69, 0xc00, RZ, 0xc0, !PT ;  /* 0x00000c0045457812 */ /* 0x000fe200078ec0ff */
[----:B------:R-:W-:Y:S01]  /*54c0*/  UIADD3 UR4, UPT, UPT, UR44, 0x4200, URZ ;  /* 0x000042002c047890 */ /* 0x000fe2000fffe0ff */
[----:B------:R-:W-:Y:S01]  /*54d0*/  LOP3.LUT R4, R6, 0x30, R4, 0xf8, !PT ;  /* 0x0000003006047812 */ /* 0x000fe200078ef804 */
[----:B------:R-:W-:Y:S01]  /*54e0*/  IMAD.SHL.U32 R6, R87, 0x2, RZ ;  /* 0x0000000257067824 */ /* 0x000fe200078e00ff */
[----:B------:R-:W2:Y:S01]  /*54f0*/  LDC.64 R76, c[0x0][0x890] ;  /* 0x00022400ff4c7b82 */ /* 0x000ea20000000a00 */
[----:B------:R-:W-:Y:S01]  /*5500*/  LOP3.LUT R69, R69, 0x40, R5, 0xf8, !PT ;  /* 0x0000004045457812 */ /* 0x000fe200078ef805 */
[----:B------:R-:W-:Y:S01]  /*5510*/  IMAD.MOV.U32 R86, RZ, RZ, RZ ;  /* 0x000000ffff567224 */ /* 0x000fe200078e00ff */
[----:B------:R-:W-:Y:S01]  /*5520*/  LOP3.LUT R37, R37, 0x600000, RZ, 0xc0, !PT ;  /* 0x0060000025257812 */ /* 0x000fe200078ec0ff */
[----:B------:R-:W-:Y:S01]  /*5530*/  IMAD.MOV.U32 R81, RZ, RZ, RZ ;  /* 0x000000ffff517224 */ /* 0x000fe200078e00ff */
[----:B------:R-:W-:-:S02]  /*5540*/  LOP3.LUT R4, R4, 0x20, R6, 0x78, !PT ;  /* 0x0000002004047812 */ /* 0x000fc400078e7806 */
[----:B------:R-:W-:Y:S02]  /*5550*/  CS2R R84, SRZ ;  /* 0x0000000000547805 */ /* 0x000fe4000001ff00 */
[----:B------:R-:W-:Y:S01]  /*5560*/  LOP3.LUT R69, R69, 0x200, R5, 0xf8, !PT ;  /* 0x0000020045457812 */ /* 0x000fe200078ef805 */
[----:B------:R-:W3:Y:S01]  /*5570*/  LDC.64 R72, c[0x0][0x8b0] ;  /* 0x00022c00ff487b82 */ /* 0x000ee20000000a00 */
[----:B------:R-:W4:Y:S01]  /*5580*/  LDS R0, [UR44+0x150] ;  /* 0x0001502cff007984 */ /* 0x000f220008000800 */
[----:B------:R-:W-:Y:S01]  /*5590*/  LOP3.LUT R87, R87, 0x2, RZ, 0xc0, !PT ;  /* 0x0000000257577812 */ /* 0x000fe200078ec0ff */
[----:B------:R-:W-:Y:S01]  /*55a0*/  IMAD.MOV.U32 R83, RZ, RZ, RZ ;  /* 0x000000ffff537224 */ /* 0x000fe200078e00ff */
[----:B------:R-:W-:Y:S01]  /*55b0*/  LOP3.LUT R69, R69, R4, RZ, 0xfc, !PT ;  /* 0x0000000445457212 */ /* 0x000fe200078efcff */
[----:B------:R-:W-:Y:S01]  /*55c0*/  IMAD.U32 R88, RZ, RZ, UR4 ;  /* 0x00000004ff587e24 */ /* 0x000fe2000f8e00ff */
[----:B------:R-:W-:Y:S01]  /*55d0*/  IADD3 R82, PT, PT, -R87, RZ, RZ ;  /* 0x000000ff57527210 */ /* 0x000fe20007ffe1ff */
[----:B------:R-:W1:Y:S01]  /*55e0*/  LDCU UR58, c[0x0][0x370] ;  /* 0x00006e00ff3a77ac */ /* 0x000e620008000800 */
[----:B------:R-:W1:Y:S01]  /*55f0*/  LDC.64 R70, c[0x0][0x8a8] ;  /* 0x00022a00ff467b82 */ /* 0x000e620000000a00 */
[----:B------:R-:W1:Y:S01]  /*5600*/  LDCU.64 UR62, c[0x0][0x348] ;  /* 0x00006900ff3e77ac */ /* 0x000e620008000a00 */
[----:B------:R-:W1:Y:S01]  /*5610*/  LDCU UR43, c[0x0][0xb0c] ;  /* 0x00016180ff2b77ac */ /* 0x000e620008000800 */
[----:B------:R-:W1:Y:S01]  /*5620*/  LDCU UR39, c[0x0][0xb30] ;  /* 0x00016600ff2777ac */ /* 0x000e620008000800 */
[----:B------:R-:W1:Y:S01]  /*5630*/  LDCU.64 UR56, c[0x0][0x888] ;  /* 0x00011100ff3877ac */ /* 0x000e620008000a00 */
[----:B------:R-:W1:Y:S01]  /*5640*/  LDCU.64 UR40, c[0x0][0xb28] ;  /* 0x00016500ff2877ac */ /* 0x000e620008000a00 */
[----:B------:R-:W1:Y:S01]  /*5650*/  LDCU.128 UR52, c[0x0][0xb10] ;  /* 0x00016200ff3477ac */ /* 0x000e620008000c00 */
[----:B------:R-:W1:Y:S01]  /*5660*/  LDCU UR47, c[0x0][0x374] ;  /* 0x00006e80ff2f77ac */ /* 0x000e620008000800 */
[----:B------:R-:W-:Y:S01]  /*5670*/  UIADD3 UR60, UPT, UPT, UR44, 0x200, URZ ;  /* 0x000002002c3c7890 */ /* 0x000fe2000fffe0ff */
[----:B--2-4-:R-:W-:-:S11]  /*5680*/  IMAD.IADD R37, R0, 0x1, R37 ;  /* 0x0000000100257824 */ /* 0x014fd600078e0225 */
.L_x_132:
[----:B------:R-:W-:Y:S02]  /*5690*/  LEA R3, R81, UR44, 0x3 ;  /* 0x0000002c51037c11 */ /* 0x000fe4000f8e18ff */
[----:B------:R-:W-:Y:S02]  /*56a0*/  SHF.L.U32 R0, R85, 0x1f, RZ ;  /* 0x0000001f55007819 */ /* 0x000fe400000006ff */
[----:B-1----:R-:W-:Y:S02]  /*56b0*/  LEA R4, R81, UR44, 0x4 ;  /* 0x0000002c51047c11 */ /* 0x002fe4000f8e20ff */
[----:B------:R-:W2:Y:S02]  /*56c0*/  SYNCS.PHASECHK.TRANS64.TRYWAIT P0, [R3+URZ+0xa0], R0 ;  /* 0x0000a000030075a7 */ /* 0x000ea400080011ff */
[----:B--2---:R-:W-:Y:S05]  /*56d0*/  @!P0 BRA `(.L_x_91) ;  /* 0x0000004c009c8947 */ /* 0x004fea0003800000 */
.L_x_178:
[----:B------:R-:W4:Y:S01]  /*56e0*/  LDS.128 R4, [R4+0x130] ;  /* 0x0001300004047984 */ /* 0x000f220000000c00 */
[----:B------:R-:W-:Y:S01]  /*56f0*/  UISETP.GE.AND UP0, UPT, UR42, 0x1, UPT ;  /* 0x000000012a00788c */ /* 0x000fe2000bf06270 */
[----:B------:R-:W-:Y:S01]  /*5700*/  @!PT LDS RZ, [RZ] ;  /* 0x00000000fffff984 */ /* 0x000fe20000000800 */
[----:B------:R-:W-:Y:S01]  /*5710*/  @!PT LDS RZ, [RZ] ;  /* 0x00000000fffff984 */ /* 0x000fe20000000800 */
[----:B------:R-:W-:Y:S01]  /*5720*/  @!PT LDS RZ, [RZ] ;  /* 0x00000000fffff984 */ /* 0x000fe20000000800 */
[----:B------:R-:W-:Y:S01]  /*5730*/  @!PT LDS RZ, [RZ] ;  /* 0x00000000fffff984 */ /* 0x000fe20000000800 */
[----:B------:R1:W-:Y:S06]  /*5740*/  MEMBAR.ALL.CTA ;  /* 0x0000000000007992 */ /* 0x0003ec0000008000 */
[----:B-1----:R-:W1:Y:S01]  /*5750*/  FENCE.VIEW.ASYNC.S ;  /* 0x00000000000073c6 */ /* 0x002e620000000000 */
[----:B----4-:R-:W-:Y:S11]  /*5760*/  LOP3.LUT P0, RZ, R6, 0x1, RZ, 0xc0, !PT ;  /* 0x0000000106ff7812 */ /* 0x010ff6000780c0ff */
[----:B------:R-:W-:Y:S02]  /*5770*/  @!UPT UIADD3 URZ, UPT, UPT, URZ, URZ, URZ ;  /* 0x000000fffffff290 */ /* 0x000fe4000fffe0ff */
[----:B-1----:R-:W-:Y:S01]  /*5780*/  VOTEU.ANY UP1, P0 ;  /* 0x0000000000ff7886 */ /* 0x002fe20000020100 */
[----:B------:R-:W-:Y:S01]  /*5790*/  PLOP3.LUT P0, PT, PT, PT, UP1, 0x80, 0x8 ;  /* 0x000000000008781c */ /* 0x000fe20003f0f018 */
[----:B------:R-:W-:Y:S11]  /*57a0*/  UP2UR UR46, UPR, URZ, 0x2 ;  /* 0x00000002ff2e7883 */ /* 0x000ff60008000000 */
[----:B------:R-:W-:Y:S01]  /*57b0*/  @!UPT UIADD3 URZ, UPT, UPT, URZ, URZ, URZ ;  /* 0x000000fffffff290 */ /* 0x000fe2000fffe0ff */
        /* <DEDUP_REMOVED lines=13> */
[----:B------:R-:W2:Y:S01]  /*5890*/  LDCU UR12, c[0x0][0xb20] ;  /* 0x00016400ff0c77ac */ /* 0x000ea20008000800 */
[----:B------:R-:W-:Y:S02]  /*58a0*/  UIMAD.WIDE.U32 UR4, UR47, UR55, URZ ;  /* 0x000000372f0472a5 */ /* 0x000fe4000f8e00ff */
[----:B------:R-:W-:Y:S02]  /*58b0*/  UIMAD.WIDE.U32 UR6, UR58, UR52, URZ ;  /* 0x000000343a0672a5 */ /* 0x000fe4000f8e00ff */
[----:B------:R-:W-:Y:S02]  /*58c0*/  UISETP.NE.AND UP0, UPT, UR54, 0x1, UPT ;  /* 0x000000013600788c */ /* 0x000fe4000bf05270 */
[----:B------:R-:W-:Y:S02]  /*58d0*/  UIMAD.WIDE.U32 UR8, UR37, UR55, URZ ;  /* 0x00000037250872a5 */ /* 0x000fe4000f8e00ff */
[----:B------:R-:W-:Y:S02]  /*58e0*/  UIMAD.WIDE.U32 UR10, UR38, UR52, URZ ;  /* 0x00000034260a72a5 */ /* 0x000fe4000f8e00ff */
[----:B------:R-:W-:Y:S02]  /*58f0*/  UISETP.NE.AND UP1, UPT, UR43, 0x1, UPT ;  /* 0x000000012b00788c */ /* 0x000fe4000bf25270 */
[----:B------:R-:W-:Y:S01]  /*5900*/  UISETP.NE.AND UP2, UPT, UR42, 0x1, UPT ;  /* 0x000000012a00788c */ /* 0x000fe2000bf45270 */
[----:B------:R-:W-:Y:S02]  /*5910*/  UMOV UR4, UR5 ;  /* 0x0000000500047c82 */ /* 0x000fe40008000000 */
[----:B--2---:R-:W-:Y:S03]  /*5920*/  USHF.R.U32.HI UR5, URZ, UR12, UR4 ;  /* 0x0000000cff057299 */ /* 0x004fe60008011604 */
[----:B------:R-:W-:Y:S02]  /*5930*/  UMOV UR4, UR7 ;  /* 0x0000000700047c82 */ /* 0x000fe40008000000 */
[----:B------:R-:W-:Y:S02]  /*5940*/  USHF.R.U32.HI UR7, URZ, UR53, UR4 ;  /* 0x00000035ff077299 */ /* 0x000fe40008011604 */
[----:B------:R-:W-:Y:S02]  /*5950*/  USEL UR4, UR47, UR5, !UP0 ;  /* 0x000000052f047287 */ /* 0x000fe4000c000000 */
[----:B------:R-:W-:Y:S01]  /*5960*/  USEL UR7, UR58, UR7, !UP1 ;  /* 0x000000073a077287 */ /* 0x000fe2000c800000 */
[----:B------:R-:W-:Y:S01]  /*5970*/  UMOV UR5, UR9 ;  /* 0x0000000900057c82 */ /* 0x000fe20008000000 */
[----:B------:R-:W-:Y:S02]  /*5980*/  UIMAD.WIDE.U32 UR8, UR4, UR40, URZ ;  /* 0x00000028040872a5 */ /* 0x000fe4000f8e00ff */
[----:B------:R-:W-:Y:S03]  /*5990*/  USHF.R.U32.HI UR6, URZ, UR12, UR5 ;  /* 0x0000000cff067299 */ /* 0x000fe60008011605 */
[----:B------:R-:W-:Y:S01]  /*59a0*/  UMOV UR5, UR11 ;  /* 0x0000000b00057c82 */ /* 0x000fe20008000000 */
[----:B------:R-:W-:Y:S02]  /*59b0*/  UIMAD.WIDE.U32 UR10, UR7, UR40, URZ ;  /* 0x00000028070a72a5 */ /* 0x000fe4000f8e00ff */
[----:B------:R-:W-:Y:S02]  /*59c0*/  USHF.R.U32.HI UR12, URZ, UR53, UR5 ;  /* 0x00000035ff0c7299 */ /* 0x000fe40008011605 */
[----:B------:R-:W-:Y:S01]  /*59d0*/  USEL UR6, UR37, UR6, !UP0 ;  /* 0x0000000625067287 */ /* 0x000fe2000c000000 */
[----:B------:R-:W-:Y:S02]  /*59e0*/  UMOV UR5, UR9 ;  /* 0x0000000900057c82 */ /* 0x000fe40008000000 */
[----:B------:R-:W-:Y:S01]  /*59f0*/  UMOV UR10, UR11 ;  /* 0x0000000b000a7c82 */ /* 0x000fe20008000000 */
[----:B------:R-:W-:Y:S02]  /*5a00*/  @UP2 USHF.R.U32.HI UR4, URZ, UR41, UR5 ;  /* 0x00000029ff042299 */ /* 0x000fe40008011605 */
[----:B------:R-:W-:Y:S02]  /*5a10*/  @UP2 USHF.R.U32.HI UR7, URZ, UR41, UR10 ;  /* 0x00000029ff072299 */ /* 0x000fe4000801160a */
[----:B------:R-:W-:Y:S02]  /*5a20*/  UIMAD UR4, UR42, UR4, URZ ;  /* 0x000000042a0472a4 */ /* 0x000fe4000f8e02ff */
        /* <DEDUP_REMOVED lines=8> */
[----:B------:R-:W-:Y:S02]  /*5ab0*/  USEL UR11, UR6, UR4, !UP2 ;  /* 0x00000004060b7287 */ /* 0x000fe4000d000000 */
[----:B------:R-:W-:Y:S02]  /*5ac0*/  UIADD3 UR8, UPT, UPT, -UR5, URZ, URZ ;  /* 0x000000ff05087290 */ /* 0x000fe4000fffe1ff */
[----:B------:R-:W-:Y:S01]  /*5ad0*/  UIADD3 UR10, UPT, UPT, -UR11, URZ, URZ ;  /* 0x000000ff0b0a7290 */ /* 0x000fe2000fffe1ff */
[----:B------:R-:W-:Y:S01]  /*5ae0*/  @!UP0 UMOV UR4, UR9 ;  /* 0x0000000900048c82 */ /* 0x000fe20008000000 */
[----:B------:R-:W-:Y:S02]  /*5af0*/  UIADD3 UR9, UPT, UPT, -UR6, URZ, URZ ;  /* 0x000000ff06097290 */ /* 0x000fe4000fffe1ff */
[----:B------:R-:W-:Y:S02]  /*5b00*/  @!UP0 USHF.R.U32.HI UR4, URZ, UR41, UR4 ;  /* 0x00000029ff048299 */ /* 0x000fe40008011604 */
[----:B------:R-:W-:Y:S02]  /*5b10*/  UIMAD UR10, UR42, UR10, UR6 ;  /* 0x0000000a2a0a72a4 */ /* 0x000fe4000f8e0206 */
[----:B------:R-:W-:Y:S04]  /*5b20*/  @!UP0 USEL UR4, UR5, UR4, !UP2 ;  /* 0x0000000405048287 */ /* 0x000fe8000d000000 */
[----:B------:R-:W-:Y:S02]  /*5b30*/  @!UP0 UIMAD UR10, UR7, UR10, UR4 ;  /* 0x0000000a070a82a4 */ /* 0x000fe4000f8e0204 */
[----:B------:R-:W-:Y:S02]  /*5b40*/  @!UP0 UIADD3 UR11, UPT, UPT, UR11, -UR4, URZ ;  /* 0x800000040b0b8290 */ /* 0x000fe4000fffe0ff */
[----:B------:R-:W-:Y:S02]  /*5b50*/  UIMAD UR7, UR43, UR8, UR38 ;  /* 0x000000082b0772a4 */ /* 0x000fe4000f8e0226 */
[----:B------:R-:W-:Y:S02]  /*5b60*/  @!UP0 UIMAD UR6, UR11, UR42, UR5 ;  /* 0x0000002a0b0682a4 */ /* 0x000fe4000f8e0205 */
[----:B------:R-:W-:Y:S01]  /*5b70*/  UIMAD UR4, UR54, UR9, UR37 ;  /* 0x00000009360472a4 */ /* 0x000fe2000f8e0225 */
[----:B------:R-:W-:Y:S02]  /*5b80*/  @!UP0 UMOV UR5, UR10 ;  /* 0x0000000a00058c82 */ /* 0x000fe40008000000 */
[----:B------:R-:W-:Y:S02]  /*5b90*/  UIMAD UR38, UR5, UR43, UR7 ;  /* 0x0000002b052672a4 */ /* 0x000fe4000f8e0207 */
[----:B------:R-:W-:Y:S11]  /*5ba0*/  UIMAD UR37, UR6, UR54, UR4 ;  /* 0x00000036062572a4 */ /* 0x000ff6000f8e0204 */
[----:B------:R-:W-:Y:S01]  /*5bb0*/  @!UPT UIADD3 URZ, UPT, UPT, URZ, URZ, URZ ;  /* 0x000000fffffff290 */ /* 0x000fe2000fffe0ff */
.L_x_92:
[----:B------:R-:W-:Y:S01]  /*5bc0*/  UISETP.NE.AND UP0, UPT, UR39, 0x1, UPT ;  /* 0x000000012700788c */ /* 0x000fe2000bf05270 */
[----:B------:R-:W-:Y:S01]  /*5bd0*/  IADD3 R81, PT, PT, R81, 0x1, RZ ;  /* 0x0000000151517810 */ /* 0x000fe20007ffe0ff */
[----:B------:R-:W-:Y:S02]  /*5be0*/  USHF.L.U32 UR50, UR16, 0x6, URZ ;  /* 0x0000000610327899 */ /* 0x000fe400080006ff */
[----:B------:R-:W-:Y:S07]  /*5bf0*/  USHF.L.U32 UR49, UR20, 0x8, URZ ;  /* 0x0000000814317899 */ /* 0x000fee00080006ff */
[----:B------:R-:W2:Y:S01]  /*5c00*/  @!UP0 LDCU.128 UR12, c[0x0][0xb10] ;  /* 0x00016200ff0c87ac */ /* 0x000ea20008000c00 */
[----:B------:R-:W4:Y:S01]  /*5c10*/  @!UP0 LDCU UR5, c[0x0][0xb0c] ;  /* 0x00016180ff0587ac */ /* 0x000f220008000800 */
[----:B------:R-:W3:Y:S01]  /*5c20*/  @!UP0 LDCU UR10, c[0x0][0xb20] ;  /* 0x00016400ff0a87ac */ /* 0x000ee20008000800 */
[----:B--2---:R-:W-:Y:S02]  /*5c30*/  UIMAD.WIDE.U32 UR8, UR38, UR12, URZ ;  /* 0x0000000c260872a5 */ /* 0x004fe4000f8e00ff */
[----:B------:R-:W-:Y:S02]  /*5c40*/  UIMAD.WIDE.U32 UR6, UR37, UR15, URZ ;  /* 0x0000000f250672a5 */ /* 0x000fe4000f8e00ff */
[----:B------:R-:W-:Y:S03]  /*5c50*/  @!UP0 UISETP.NE.AND UP1, UPT, UR14, 0x1, UPT ;  /* 0x000000010e00888c */ /* 0x000fe6000bf25270 */
[----:B------:R-:W-:Y:S01]  /*5c60*/  @!UP0 UMOV UR4, UR9 ;  /* 0x0000000900048c82 */ /* 0x000fe20008000000 */
[----:B----4-:R-:W-:Y:S02]  /*5c70*/  @!UP0 UISETP.NE.AND UP2, UPT, UR5, 0x1, UPT ;  /* 0x000000010500888c */ /* 0x010fe4000bf45270 */
[----:B------:R-:W-:Y:S01]  /*5c80*/  @!UP0 USHF.R.U32.HI UR4, URZ, UR13, UR4 ;  /* 0x0000000dff048299 */ /* 0x000fe20008011604 */
[----:B------:R-:W-:Y:S02]  /*5c90*/  @!UP0 UMOV UR6, UR7 ;  /* 0x0000000700068c82 */ /* 0x000fe40008000000 */
[----:B---3--:R-:W-:Y:S02]  /*5ca0*/  @!UP0 USHF.R.U32.HI UR6, URZ, UR10, UR6 ;  /* 0x0000000aff068299 */ /* 0x008fe40008011606 */
[----:B------:R-:W-:Y:S02]  /*5cb0*/  @!UP0 USEL UR7, UR38, UR4, !UP2 ;  /* 0x0000000426078287 */ /* 0x000fe4000d000000 */
[----:B------:R-:W-:Y:S04]  /*5cc0*/  @!UP0 USEL UR6, UR37, UR6, !UP1 ;  /* 0x0000000625068287 */ /* 0x000fe8000c800000 */
[----:B------:R-:W-:Y:S02]  /*5cd0*/  @!UP0 UIADD3 UR4, UPT, UPT, -UR7, UR6, URZ ;  /* 0x0000000607048290 */ /* 0x000fe4000fffe1ff */
[----:B------:R-:W-:Y:S02]  /*5ce0*/  @!UP0 UIADD3 UR6, UPT, UPT, UR7, -UR6, URZ ;  /* 0x8000000607068290 */ /* 0x000fe4000fffe0ff */
[----:B------:R-:W-:Y:S02]  /*5cf0*/  @!UP0 UIMAD UR38, UR4, UR5, UR38 ;  /* 0x00000005042682a4 */ /* 0x000fe4000f8e0226 */
[----:B------:R-:W-:Y:S02]  /*5d00*/  @!UP0 UIMAD UR37, UR6, UR14, UR37 ;  /* 0x0000000e062582a4 */ /* 0x000fe4000f8e0225 */
[----:B------:R-:W-:Y:S09]  /*5d10*/  ULOP3.LUT UP0, URZ, UR60, 0x1b0, URZ, 0xc0, !UPT ;  /* 0x000001b03cff7892 */ /* 0x000ff2000f80c0ff */
[----:B------:R-:W-:Y:S05]  /*5d20*/  BRA.U !UP0, `(.L_x_93) ;  /* 0x0000000108407547 */ /* 0x000fea000b800000 */
[----:B------:R-:W2:Y:S01]  /*5d30*/  LDCU.64 UR8, c[0x4][0x88] ;  /* 0x01001100ff0877ac */ /* 0x000ea20008000a00 */
[----:B------:R-:W-:Y:S01]  /*5d40*/  MOV R3, 0x0 ;  /* 0x0000000000037802 */ /* 0x000fe20000000f00 */
[----:B------:R-:W-:Y:S02]  /*5d50*/  HFMA2 R12, -RZ, RZ, 0, 5.9604644775390625e-08 ;  /* 0x00000001ff0c7431 */ /* 0x000fe400000001ff */
[----:B------:R-:W-:Y:S02]  /*5d60*/  IMAD.MOV.U32 R8, RZ, RZ, 0x70 ;  /* 0x00000070ff087424 */ /* 0x000fe400078e00ff */
[----:B------:R-:W-:Y:S01]  /*5d70*/  IMAD.MOV.U32 R13, RZ, RZ, RZ ;  /* 0x000000ffff0d7224 */ /* 0x000fe200078e00ff */
[----:B------:R-:W3:Y:S01]  /*5d80*/  LDCU.64 UR6, c[0x4][0x90] ;  /* 0x01001200ff0677ac */ /* 0x000ee20008000a00 */
[----:B------:R-:W4:Y:S01]  /*5d90*/  LDC.64 R2, c[0x4][R3] ;  /* 0x0100000003027b82 */ /* 0x000f220000000a00 */
[----:B------:R-:W1:Y:S01]  /*5da0*/  LDCU.64 UR4, c[0x4][0x8] ;  /* 0x01000100ff0477ac */ /* 0x000e620008000a00 */
[----:B--2---:R-:W-:Y:S01]  /*5db0*/  MOV R5, UR9 ;  /* 0x0000000900057c02 */ /* 0x004fe20008000f00 */
[----:B------:R-:W-:Y:S01]  /*5dc0*/  IMAD.U32 R4, RZ, RZ, UR8 ;  /* 0x00000008ff047e24 */ /* 0x000fe2000f8e00ff */
[----:B---3--:R-:W-:Y:S01]  /*5dd0*/  MOV R7, UR7 ;  /* 0x0000000700077c02 */ /* 0x008fe20008000f00 */
[----:B------:R-:W-:Y:S01]  /*5de0*/  IMAD.U32 R6, RZ, RZ, UR6 ;  /* 0x00000006ff067e24 */ /* 0x000fe2000f8e00ff */
[----:B-1----:R-:W-:Y:S01]  /*5df0*/  MOV R11, UR5 ;  /* 0x00000005000b7c02 */ /* 0x002fe20008000f00 */
[----:B------:R-:W-:Y:S02]  /*5e00*/  IMAD.U32 R10, RZ, RZ, UR4 ;  /* 0x00000004ff0a7e24 */ /* 0x000fe4000f8e00ff */
[----:B------:R-:W-:Y:S07]  /*5e10*/  LEPC R20, `(.L_x_93) ;  /* 0x000000001014794e */ /* 0x000fee0000000000 */
[----:B----45:R-:W-:Y:S05]  /*5e20*/  CALL.ABS.NOINC R2 ;  /* 0x0000000002007343 */ /* 0x030fea0003c00000 */
.L_x_93:
[----:B------:R-:W-:Y:S01]  /*5e30*/  LOP3.LUT P0, RZ, R88, 0x1b0, RZ, 0xc0, !PT ;  /* 0x000001b058ff7812 */ /* 0x000fe2000780c0ff */
[----:B------:R-:W-:Y:S11]  /*5e40*/  BSSY.RECONVERGENT B6, `(.L_x_94) ;  /* 0x0000013000067945 */ /* 0x000ff60003800200 */
[----:B------:R-:W-:Y:S01]  /*5e50*/  @!UPT UIADD3 URZ, UPT, UPT, URZ, URZ, URZ ;  /* 0x000000fffffff290 */ /* 0x000fe2000fffe0ff */
[----:B------:R-:W-:Y:S05]  /*5e60*/  @!P0 BRA `(.L_x_95) ;  /* 0x0000000000408947 */ /* 0x000fea0003800000 */
        /* <DEDUP_REMOVED lines=16> */
.L_x_95:
[----:B------:R-:W-:Y:S05]  /*5f70*/  BSYNC.RECONVERGENT B6 ;  /* 0x0000000000067941 */ /* 0x000fea0003800200 */
.L_x_94:
[----:B------:R-:W-:Y:S02]  /*5f80*/  ISETP.NE.U32.AND P0, PT, RZ, UR56, PT ;  /* 0x00000038ff007c0c */ /* 0x000fe4000bf05070 */
[C---:B------:R-:W-:Y:S02]  /*5f90*/  ISETP.NE.U32.AND P4, PT, R76.reuse, RZ, PT ;  /* 0x000000ff4c00720c */ /* 0x040fe40003f85070 */
[----:B------:R-:W-:Y:S02]  /*5fa0*/  ISETP.NE.U32.AND P1, PT, R76, RZ, PT ;  /* 0x000000ff4c00720c */ /* 0x000fe40003f25070 */
[----:B------:R-:W-:Y:S02]  /*5fb0*/  ISETP.NE.AND.EX P0, PT, RZ, UR57, PT, P0 ;  /* 0x00000039ff007c0c */ /* 0x000fe4000bf05300 */
[C---:B------:R-:W-:Y:S02]  /*5fc0*/  ISETP.NE.AND.EX P4, PT, R77.reuse, RZ, PT, P4 ;  /* 0x000000ff4d00720c */ /* 0x040fe40003f85340 */
[----:B------:R-:W-:Y:S02]  /*5fd0*/  ISETP.NE.AND.EX P1, PT, R77, RZ, P0, P1 ;  /* 0x000000ff4d00720c */ /* 0x000fe40000725310 */
[----:B------:R-:W-:Y:S02]  /*5fe0*/  ISETP.NE.U32.AND P5, PT, R72, RZ, PT ;  /* 0x000000ff4800720c */ /* 0x000fe40003fa5070 */
[----:B------:R-:W-:Y:S02]  /*5ff0*/  ISETP.NE.U32.AND P2, PT, RZ, UR56, PT ;  /* 0x00000038ff007c0c */ /* 0x000fe4000bf45070 */
[----:B------:R-:W-:Y:S02]  /*6000*/  PLOP3.LUT P0, PT, PT, PT, PT, 0x8, 0x80 ;  /* 0x000000000080781c */ /* 0x000fe40003f0e170 */
[----:B------:R-:W-:Y:S02]  /*6010*/  ISETP.NE.AND.EX P5, PT, R73, RZ, PT, P5 ;  /* 0x000000ff4900720c */ /* 0x000fe40003fa5350 */
[----:B------:R-:W-:Y:S03]  /*6020*/  ISETP.NE.AND.EX P2, PT, RZ, UR57, PT, P2 ;  /* 0x00000039ff007c0c */ /* 0x000fe6000bf45320 */
[----:B------:R-:W-:Y:S01]  /*6030*/  @!P1 PLOP3.LUT P0, PT, P4, PT, PT, 0x80, 0x8 ;  /* 0x000000000008981c */ /* 0x000fe2000270f070 */
[----:B------:R-:W-:Y:S01]  /*6040*/  @!UPT UIADD3 URZ, UPT, UPT, URZ, URZ, URZ ;  /* 0x000000fffffff290 */ /* 0x000fe2000fffe0ff */
[----:B------:R-:W-:Y:S11]  /*6050*/  @!P4 BRA `(.L_x_96) ;  /* 0x000000000030c947 */ /* 0x000ff60003800000 */
        /* <DEDUP_REMOVED lines=12> */
.L_x_96:
[----:B------:R-:W-:Y:S05]  /*6120*/  @!P5 BRA `(.L_x_97) ;  /* 0x000000000024d947 */ /* 0x000fea0003800000 */
[----:B------:R-:W-:Y:S01]  /*6130*/  ISETP.NE.U32.AND P3, PT, R70, RZ, PT ;  /* 0x000000ff4600720c */ /* 0x000fe20003f65070 */
[----:B------:R-:W2:Y:S03]  /*6140*/  LDCU.64 UR4, c[0x0][0x358] ;  /* 0x00006b00ff0477ac */ /* 0x000ea60008000a00 */
[----:B------:R-:W-:Y:S11]  /*6150*/  ISETP.NE.AND.EX P3, PT, R71, RZ, PT, P3 ;  /* 0x000000ff4700720c */ /* 0x000ff60003f65330 */
[----:B------:R-:W-:Y:S02]  /*6160*/  @!UPT UIADD3 URZ, UPT, UPT, URZ, URZ, URZ ;  /* 0x000000fffffff290 */ /* 0x000fe4000fffe0ff */
[----:B------:R-:W4:Y:S01]  /*6170*/  @P3 LDC.64 R2, c[0x0][0x8a8] ;  /* 0x00022a00ff023b82 */ /* 0x000f220000000a00 */
[----:B-1----:R-:W-:Y:S04]  /*6180*/  @P3 IMAD R0, R72, UR36, RZ ;  /* 0x0000002448003c24 */ /* 0x002fe8000f8e02ff */
[----:B----4-:R-:W-:Y:S05]  /*6190*/  @P3 IMAD.WIDE R2, R0, 0x4, R2 ;  /* 0x0000000400023825 */ /* 0x010fea00078e0202 */
[----:B--2--5:R2:W5:Y:S02]  /*61a0*/  @P3 LDG.E R38, desc[UR4][R2.64] ;  /* 0x0000000402263981 */ /* 0x024564000c1e1900 */
[----:B--2---:R-:W4:Y:S02]  /*61b0*/  @!P3 LDC R38, c[0x0][0x8a0] ;  /* 0x00022800ff26bb82 */ /* 0x004f240000000800 */
.L_x_97:
[----:B---3-5:R-:W-:Y:S01]  /*61c0*/  ISETP.NE.AND P3, PT, R40, RZ, PT ;  /* 0x000000ff2800720c */ /* 0x028fe20003f65270 */
[----:B------:R-:W-:Y:S01]  /*61d0*/  BSSY B1, `(.L_x_98) ;  /* 0x0000041000017945 */ /* 0x000fe20003800000 */
[----:B------:R-:W-:Y:S01]  /*61e0*/  SEL R5, RZ, 0xffffffff, P2 ;  /* 0xffffffffff057807 */ /* 0x000fe20001000000 */
[----:B------:R-:W-:Y:S01]  /*61f0*/  IMAD.MOV.U32 R53, RZ, RZ, 0x1 ;  /* 0x00000001ff357424 */ /* 0x000fe200078e00ff */
[----:B------:R-:W-:Y:S02]  /*6200*/  LOP3.LUT P2, RZ, R78, 0xff, RZ, 0xc0, !PT ;  /* 0x000000ff4eff7812 */ /* 0x000fe4000784c0ff */
[----:B------:R-:W-:Y:S02]  /*6210*/  CS2R R46, SRZ ;  /* 0x00000000002e7805 */ /* 0x000fe4000001ff00 */
[----:B-1----:R-:W-:Y:S02]  /*6220*/  @!P1 SEL R0, RZ, 0xffffffff, P3 ;  /* 0xffffffffff009807 */ /* 0x002fe40001800000 */
[----:B------:R-:W-:Y:S02]  /*6230*/  CS2R R44, SRZ ;  /* 0x00000000002c7805 */ /* 0x000fe4000001ff00 */
[----:B------:R-:W-:Y:S02]  /*6240*/  LEA R2, R84, UR44, 0x3 ;  /* 0x0000002c54027c11 */ /* 0x000fe4000f8e18ff */
[----:B------:R-:W-:Y:S02]  /*6250*/  CS2R R50, SRZ ;  /* 0x0000000000327805 */ /* 0x000fe4000001ff00 */
[C---:B------:R-:W-:Y:S02]  /*6260*/  @P0 SEL R0, R5.reuse, R0, !P2 ;  /* 0x0000000005000207 */ /* 0x040fe40005000000 */
[----:B------:R-:W-:Y:S02]  /*6270*/  CS2R R48, SRZ ;  /* 0x0000000000307805 */ /* 0x000fe4000001ff00 */
[----:B------:R-:W-:Y:S02]  /*6280*/  LEA R52, R36, UR44, 0x3 ;  /* 0x0000002c24347c11 */ /* 0x000fe4000f8e18ff */
[----:B------:R-:W-:Y:S02]  /*6290*/  @!P1 LOP3.LUT R0, R0, 0x1, RZ, 0xc0, !PT ;  /* 0x0000000100009812 */ /* 0x000fe400078ec0ff */
[----:B------:R-:W-:Y:S02]  /*62a0*/  SHF.L.U32 R3, R86, 0x1f, RZ ;  /* 0x0000001f56037819 */ /* 0x000fe400000006ff */
[----:B------:R-:W-:Y:S02]  /*62b0*/  ISETP.NE.U32.OR P6, PT, R0, 0x1, P1 ;  /* 0x000000010000780c */ /* 0x000fe40000fc5470 */
[----:B------:R-:W-:Y:S02]  /*62c0*/  LEA.HI R39, R36, R36, RZ, 0x1 ;  /* 0x0000002424277211 */ /* 0x000fe400078f08ff */
[----:B------:R-:W-:Y:S02]  /*62d0*/  SEL R4, RZ, 0xffffffff, P3 ;  /* 0xffffffffff047807 */ /* 0x000fe40001800000 */
[----:B------:R-:W-:Y:S02]  /*62e0*/  P2R R61, PR, RZ, 0x40 ;  /* 0x00000040ff3d7803 */ /* 0x000fe40000000000 */
[----:B------:R-:W-:Y:S04]  /*62f0*/  @P4 SEL R4, R5, R4, !P2 ;  /* 0x0000000405044207 */ /* 0x000fe80005000000 */
[----:B------:R-:W-:Y:S02]  /*6300*/  LOP3.LUT R4, R4, 0x1, RZ, 0xc0, !PT ;  /* 0x0000000104047812 */ /* 0x000fe400078ec0ff */
[----:B------:R-:W-:Y:S02]  /*6310*/  @P6 SHF.L.U32 R0, R83, 0x1f, RZ ;  /* 0x0000001f53006819 */ /* 0x000fe400000006ff */
[----:B------:R-:W-:Y:S02]  /*6320*/  ISETP.NE.U32.AND P5, PT, R4, 0x1, PT ;  /* 0x000000010400780c */ /* 0x000fe40003fa5070 */
[----:B------:R1:W2:Y:S02]  /*6330*/  @P6 SYNCS.PHASECHK.TRANS64.TRYWAIT P1, [R2+URZ+0x50], R0 ;  /* 0x00005000020065a7 */ /* 0x0002a400080211ff */
[----:B------:R-:W-:Y:S01]  /*6340*/  P2R R54, PR, RZ, 0x20 ;  /* 0x00000020ff367803 */ /* 0x000fe20000000000 */
[----:B------:R3:W3:Y:S01]  /*6350*/  SYNCS.PHASECHK.TRANS64.TRYWAIT P0, [R52+URZ+0xc0], R3 ;  /* 0x0000c003340075a7 */ /* 0x0006e200080011ff */
[C---:B-1----:R-:W-:Y:S01]  /*6360*/  IMAD.SHL.U32 R0, R39.reuse, 0x80, RZ ;  /* 0x0000008027007824 */ /* 0x042fe200078e00ff */
[----:B------:R-:W-:Y:S04]  /*6370*/  LOP3.LUT R39, R39, 0xffe, RZ, 0xc0, !PT ;  /* 0x00000ffe27277812 */ /* 0x000fe800078ec0ff */
[----:B------:R-:W-:Y:S01]  /*6380*/  LOP3.LUT R0, R0, 0xffffff00, RZ, 0xc0, !PT ;  /* 0xffffff0000007812 */ /* 0x000fe200078ec0ff */
[----:B------:R-:W-:Y:S04]  /*6390*/  IMAD.IADD R39, R36, 0x1, -R39 ;  /* 0x0000000124277824 */ /* 0x000fe800078e0a27 */
[----:B------:R-:W-:Y:S04]  /*63a0*/  IMAD.IADD R0, R37, 0x1, R0 ;  /* 0x0000000125007824 */ /* 0x000fe800078e0200 */
[----:B------:R-:W-:Y:S01]  /*63b0*/  IMAD R39, R39, 0x100000, R0 ;  /* 0x0010000027277824 */ /* 0x000fe200078e0200 */
[----:B--2---:R-:W-:Y:S01]  /*63c0*/  @P6 SEL R53, RZ, 0x1, !P1 ;  /* 0x00000001ff356807 */ /* 0x004fe20004800000 */
[----:B------:R-:W-:Y:S06]  /*63d0*/  @!P6 BRA `(.L_x_99) ;  /* 0x000000000080e947 */ /* 0x000fec0003800000 */
[----:B------:R-:W-:Y:S01]  /*63e0*/  @P5 IMAD R5, R84, 0x1000, R69 ;  /* 0x0000100054055824 */ /* 0x000fe200078e0245 */
[----:B------:R-:W-:Y:S01]  /*63f0*/  ISETP.NE.AND P1, PT, R53, RZ, PT ;  /* 0x000000ff3500720c */ /* 0x000fe20003f25270 */
[----:B------:R-:W-:Y:S01]  /*6400*/  BSSY B0, `(.L_x_100) ;  /* 0x000000b000007945 */ /* 0x000fe20003800000 */
[----:B------:R-:W-:Y:S01]  /*6410*/  CS2R R50, SRZ ;  /* 0x0000000000327805 */ /* 0x000fe2000001ff00 */
[----:B------:R-:W-:Y:S01]  /*6420*/  @P5 VIADD R4, R5, UR44 ;  /* 0x0000002c05045c36 */ /* 0x000fe20008000000 */
[----:B------:R-:W-:Y:S02]  /*6430*/  CS2R R48, SRZ ;  /* 0x0000000000307805 */ /* 0x000fe4000001ff00 */
[----:B------:R-:W-:Y:S02]  /*6440*/  CS2R R46, SRZ ;  /* 0x00000000002e7805 */ /* 0x000fe4000001ff00 */
[----:B------:R-:W-:Y:S01]  /*6450*/  CS2R R44, SRZ ;  /* 0x00000000002c7805 */ /* 0x000fe2000001ff00 */
[----:B------:R-:W-:Y:S04]  /*6460*/  @P5 IMAD R4, R87, -0x10, R4 ;  /* 0xfffffff057045824 */ /* 0x000fe800078e0204 */
[----:B------:R-:W-:Y:S05]  /*6470*/  @P1 BRA `(.L_x_101) ;  /* 0x00000000000c1947 */ /* 0x000fea0003800000 */
[----:B------:R-:W-:Y:S04]  /*6480*/  SHF.L.U32 R0, R83, 0x1f, RZ ;  /* 0x0000001f53007819 */ /* 0x000fe800000006ff */
[----:B------:R-:W1:Y:S02]  /*6490*/  SYNCS.PHASECHK.TRANS64.TRYWAIT P1, [R2+URZ+0x50], R0 ;  /* 0x00005000020075a7 */ /* 0x000e6400080211ff */
[----:B-1----:R-:W-:Y:S05]  /*64a0*/  @!P1 BRA `(.L_x_102) ;  /* 0x00000040003c9947 */ /* 0x002fea0003800000 */
.L_x_101:
[----:B------:R-:W-:Y:S05]  /*64b0*/  BSYNC B0 ;  /* 0x0000000000007941 */ /* 0x000fea0003800000 */
.L_x_100:
[----:B------:R-:W-:Y:S01]  /*64c0*/  ISETP.NE.AND P1, PT, R54, RZ, PT ;  /* 0x000000ff3600720c */ /* 0x000fe20003f25270 */
[----:B-1----:R-:W-:Y:S02]  /*64d0*/  VIADD R2, R2, 0x70 ;  /* 0x0000007002027836 */ /* 0x002fe40000000000 */
[----:B------:R-:W-:Y:S02]  /*64e0*/  IMAD.U32 R0, RZ, RZ, UR45 ;  /* 0x0000002dff007e24 */ /* 0x000fe4000f8e00ff */
[----:B------:R-:W-:Y:S03]  /*64f0*/  VIADD R84, R84, 0x1 ;  /* 0x0000000154547836 */ /* 0x000fe60000000000 */
[----:B------:R-:W-:Y:S05]  /*6500*/  PRMT R0, R0, 0x654, R2 ;  /* 0x0000065400007816 */ /* 0x000fea0000000002 */
[----:B------:R1:W2:Y:S04]  /*6510*/  @P1 LDS.128 R48, [R5+UR44+0x200] ;  /* 0x0002002c05301984 */ /* 0x0002a80008000c00 */
[----:B------:R1:W1:Y:S01]  /*6520*/  @P1 LDS.128 R44, [R4+0x210] ;  /* 0x00021000042c1984 */ /* 0x0002620000000c00 */
[C---:B------:R-:W-:Y:S01]  /*6530*/  ISETP.NE.AND P1, PT, R84.reuse, 0x4, PT ;  /* 0x000000045400780c */ /* 0x040fe20003f25270 */
[----:B------:R-:W-:Y:S01]  /*6540*/  @!PT LDS RZ, [RZ] ;  /* 0x00000000fffff984 */ /* 0x000fe20000000800 */
[----:B------:R-:W-:Y:S01]  /*6550*/  @!PT LDS RZ, [RZ] ;  /* 0x00000000fffff984 */ /* 0x000fe20000000800 */
[----:B------:R-:W-:Y:S01]  /*6560*/  @!PT LDS RZ, [RZ] ;  /* 0x00000000fffff984 */ /* 0x000fe20000000800 */
[----:B------:R-:W-:Y:S01]  /*6570*/  @!PT LDS RZ, [RZ] ;  /* 0x00000000fffff984 */ /* 0x000fe20000000800 */
[----:B------:R5:W-:Y:S06]  /*6580*/  MEMBAR.ALL.CTA ;  /* 0x0000000000007992 */ /* 0x000bec0000008000 */
[----:B-----5:R-:W5:Y:S01]  /*6590*/  FENCE.VIEW.ASYNC.S ;  /* 0x00000000000073c6 */ /* 0x020f620000000000 */
[----:B------:R-:W-:Y:S01]  /*65a0*/  SEL R84, R84, RZ, P1 ;  /* 0x000000ff54547207 */ /* 0x000fe20000800000 */
[----:B-----5:R5:W-:Y:S02]  /*65b0*/  SYNCS.ARRIVE.TRANS64.RED.A1T0 RZ, [R0+URZ], RZ ;  /* 0x000000ff00ff79a7 */ /* 0x020be400081004ff */
[----:B-----5:R-:W-:Y:S04]  /*65c0*/  SEL R0, RZ, 0x1, P1 ;  /* 0x00000001ff007807 */ /* 0x020fe80000800000 */
[----:B--2---:R-:W-:Y:S02]  /*65d0*/  LOP3.LUT R83, R83, R0, RZ, 0x3c, !PT ;  /* 0x0000000053537212 */ /* 0x004fe400078e3cff */
.L_x_99:
[----:B------:R-:W-:Y:S05]  /*65e0*/  BSYNC B1 ;  /* 0x0000000000017941 */ /* 0x000fea0003800000 */
.L_x_98:
[----:B------:R-:W-:Y:S04]  /*65f0*/  SHF.R.U32.HI R0, RZ, 0x15, R39 ;  /* 0x00000015ff007819 */ /* 0x000fe80000011627 */
[----:B------:R-:W-:Y:S01]  /*6600*/  LOP3.LUT P1, RZ, R0, 0x3, R79, 0x48, !PT ;  /* 0x0000000300ff7812 */ /* 0x000fe2000782484f */
[----:B------:R-:W-:Y:S01]  /*6610*/  @!UPT UIADD3 URZ, UPT, UPT, URZ, URZ, URZ ;  /* 0x000000fffffff290 */ /* 0x000fe2000fffe0ff */
[----:B---3--:R-:W-:Y:S11]  /*6620*/  @P0 BRA `(.L_x_103) ;  /* 0x0000000000080947 */ /* 0x008ff60003800000 */
[----:B------:R-:W2:Y:S02]  /*6630*/  SYNCS.PHASECHK.TRANS64.TRYWAIT P0, [R52+URZ+0xc0], R3 ;  /* 0x0000c003340075a7 */ /* 0x000ea400080011ff */
[----:B--2---:R-:W-:Y:S05]  /*6640*/  @!P0 BRA `(.L_x_104) ;  /* 0x0000003c00e88947 */ /* 0x004fea0003800000 */
.L_x_103:
[----:B------:R-:W-:Y:S05]  /*6650*/  @!P1 BRA `(.L_x_105) ;  /* 0x0000000000409947 */ /* 0x000fea0003800000 */
[----:B------:R-:W1:Y:S01]  /*6660*/  LDCU.64 UR8, c[0x4][0x78] ;  /* 0x01000f00ff0877ac */ /* 0x000e620008000a00 */
[----:B--2---:R-:W-:Y:S01]  /*6670*/  MOV R3, 0x0 ;  /* 0x0000000000037802 */ /* 0x004fe20000000f00 */
[----:B------:R-:W-:Y:S02]  /*6680*/  HFMA2 R12, -RZ, RZ, 0, 5.9604644775390625e-08 ;  /* 0x00000001ff0c7431 */ /* 0x000fe400000001ff */
[----:B------:R-:W-:Y:S02]  /*6690*/  IMAD.MOV.U32 R8, RZ, RZ, 0x192 ;  /* 0x00000192ff087424 */ /* 0x000fe400078e00ff */
[----:B------:R-:W-:Y:S01]  /*66a0*/  IMAD.MOV.U32 R13, RZ, RZ, RZ ;  /* 0x000000ffff0d7224 */ /* 0x000fe200078e00ff */
[----:B------:R-:W2:Y:S01]  /*66b0*/  LDCU.64 UR6, c[0x4][0x80] ;  /* 0x01001000ff0677ac */ /* 0x000ea20008000a00 */
[----:B------:R-:W3:Y:S01]  /*66c0*/  LDC.64 R2, c[0x4][R3] ;  /* 0x0100000003027b82 */ /* 0x000ee20000000a00 */
[----:B------:R-:W5:Y:S01]  /*66d0*/  LDCU.64 UR4, c[0x4][0x18] ;  /* 0x01000300ff0477ac */ /* 0x000f620008000a00 */
[----:B-1----:R-:W-:Y:S01]  /*66e0*/  MOV R5, UR9 ;  /* 0x0000000900057c02 */ /* 0x002fe20008000f00 */
[----:B------:R-:W-:Y:S01]  /*66f0*/  IMAD.U32 R4, RZ, RZ, UR8 ;  /* 0x00000008ff047e24 */ /* 0x000fe2000f8e00ff */
[----:B--2---:R-:W-:Y:S01]  /*6700*/  MOV R7, UR7 ;  /* 0x0000000700077c02 */ /* 0x004fe20008000f00 */
[----:B------:R-:W-:Y:S01]  /*6710*/  IMAD.U32 R6, RZ, RZ, UR6 ;  /* 0x00000006ff067e24 */ /* 0x000fe2000f8e00ff */
[----:B-----5:R-:W-:Y:S01]  /*6720*/  MOV R11, UR5 ;  /* 0x00000005000b7c02 */ /* 0x020fe20008000f00 */
[----:B------:R-:W-:Y:S02]  /*6730*/  IMAD.U32 R10, RZ, RZ, UR4 ;  /* 0x00000004ff0a7e24 */ /* 0x000fe4000f8e00ff */
[----:B------:R-:W-:Y:S07]  /*6740*/  LEPC R20, `(.L_x_105) ;  /* 0x000000001014794e */ /* 0x000fee0000000000 */
[----:B---34-:R-:W-:Y:S05]  /*6750*/  CALL.ABS.NOINC R2 ;  /* 0x0000000002007343 */ /* 0x018fea0003c00000 */
.L_x_105:
[----:B------:R-:W-:Y:S05]  /*6760*/  WARPSYNC.ALL ;  /* 0x0000000000007948 */ /* 0x000fea0003800000 */
[----:B------:R-:W-:Y:S01]  /*6770*/  R2UR UR4, R39 ;  /* 0x00000000270472ca */ /* 0x000fe200000e0000 */
[----:B------:R-:W-:Y:S01]  /*6780*/  BSSY.RECONVERGENT B0, `(.L_x_106) ;  /* 0x00000a0000007945 */ /* 0x000fe20003800200 */
[C---:B------:R-:W-:Y:S02]  /*6790*/  SHF.L.U32 R2, R48.reuse, 0x10, RZ ;  /* 0x0000001030027819 */ /* 0x040fe400000006ff */
[C---:B--2---:R-:W-:Y:S02]  /*67a0*/  PRMT R3, R48.reuse, 0x8880, RZ ;  /* 0x0000888030037816 */ /* 0x044fe400000000ff */
[----:B------:R-:W-:Y:S02]  /*67b0*/  SHF.L.U32 R41, R48, 0x8, RZ ;  /* 0x0000000830297819 */ /* 0x000fe400000006ff */
[----:B------:R-:W-:Y:S02]  /*67c0*/  SHF.L.U32 R42, R49, 0x10, RZ ;  /* 0x00000010312a7819 */ /* 0x000fe400000006ff */
[----:B------:R-:W-:Y:S02]  /*67d0*/  IADD3 R60, PT, PT, R69, UR44, RZ ;  /* 0x0000002c453c7c10 */ /* 0x000fe4000fffe0ff */
[----:B------:R-:W-:Y:S01]  /*67e0*/  SHF.R.S32.HI R42, RZ, 0x18, R42 ;  /* 0x00000018ff2a7819 */ /* 0x000fe2000001142a */
[----:B-1----:R-:W-:Y:S01]  /*67f0*/  LDTM.16dp32bit_t0_t15.x32 R4, tmem[UR4] ;  /* 0x00000004000479ee */ /* 0x002fe20008a80000 */
[----:B------:R-:W4:Y:S01]  /*6800*/  LDTM.16dp32bit_t16_t31.x32 R4, tmem[UR4+0x20] ;  /* 0x00002004000479ee */ /* 0x000f220008aa0000 */
[----:B------:R-:W-:Y:S02]  /*6810*/  SHF.L.U32 R55, R82, 0x4, RZ ;  /* 0x0000000452377819 */ /* 0x000fe400000006ff */
[----:B------:R-:W-:Y:S02]  /*6820*/  ISETP.NE.AND P0, PT, R89, RZ, PT ;  /* 0x000000ff5900720c */ /* 0x000fe40003f05270 */
[----:B------:R-:W-:Y:S02]  /*6830*/  IADD3 R90, PT, PT, R60, R55, RZ ;  /* 0x000000373c5a7210 */ /* 0x000fe40007ffe0ff */
[----:B------:R-:W-:Y:S01]  /*6840*/  ISETP.NE.AND P6, PT, R61, RZ, PT ;  /* 0x000000ff3d00720c */ /* 0x000fe20003fc5270 */
[C---:B----4-:R-:W-:Y:S01]  /*6850*/  IMAD R0, R38.reuse, R4, RZ ;  /* 0x0000000426007224 */ /* 0x050fe200078e02ff */
[----:B------:R-:W-:Y:S01]  /*6860*/  SHF.R.S32.HI R4, RZ, 0x18, R2 ;  /* 0x00000018ff047819 */ /* 0x000fe20000011402 */
[C---:B------:R-:W-:Y:S01]  /*6870*/  IMAD R2, R38.reuse, R5, RZ ;  /* 0x0000000526027224 */ /* 0x040fe200078e02ff */
[----:B------:R-:W-:Y:S01]  /*6880*/  SHF.R.S32.HI R5, RZ, 0x18, R41 ;  /* 0x00000018ff057819 */ /* 0x000fe20000011429 */
[----:B------:R-:W-:Y:S01]  /*6890*/  IMAD R0, R3, R40, R0 ;  /* 0x0000002803007224 */ /* 0x000fe200078e0200 */
[----:B------:R-:W-:Y:S01]  /*68a0*/  PRMT R41, R49, 0x8880, RZ ;  /* 0x0000888031297816 */ /* 0x000fe200000000ff */
[----:B------:R-:W-:Y:S02]  /*68b0*/  IMAD R3, R38, R6, RZ ;  /* 0x0000000626037224 */ /* 0x000fe400078e02ff */
[-C--:B------:R-:W-:Y:S01]  /*68c0*/  IMAD R2, R4, R40.reuse, R2 ;  /* 0x0000002804027224 */ /* 0x080fe200078e0202 */
[----:B------:R-:W-:Y:S01]  /*68d0*/  SHF.R.S32.HI R4, RZ, 0x18, R48 ;  /* 0x00000018ff047819 */ /* 0x000fe20000011430 */
[----:B------:R-:W-:Y:S02]  /*68e0*/  IMAD R7, R38, R7, RZ ;  /* 0x0000000726077224 */ /* 0x000fe400078e02ff */
[-C--:B------:R-:W-:Y:S02]  /*68f0*/  IMAD R3, R5, R40.reuse, R3 ;  /* 0x0000002805037224 */ /* 0x080fe400078e0203 */
[----:B------:R-:W-:Y:S02]  /*6900*/  IMAD R7, R4, R40, R7 ;  /* 0x0000002804077224 */ /* 0x000fe400078e0207 */
[C---:B------:R-:W-:Y:S02]  /*6910*/  IMAD R6, R38.reuse, R11, RZ ;  /* 0x0000000b26067224 */ /* 0x040fe400078e02ff */
[C---:B------:R-:W-:Y:S01]  /*6920*/  IMAD R11, R38.reuse, R16, RZ ;  /* 0x00000010260b7224 */ /* 0x040fe200078e02ff */
[----:B------:R-:W-:Y:S01]  /*6930*/  I2IP.S8.S32.SAT R56, R7, R3, RZ ;  /* 0x0000000307387239 */ /* 0x000fe200000014ff */
[C---:B------:R-:W-:Y:S02]  /*6940*/  IMAD R16, R38.reuse, R21, RZ ;  /* 0x0000001526107224 */ /* 0x040fe400078e02ff */
[----:B------:R-:W-:Y:S01]  /*6950*/  IMAD R21, R38, R26, RZ ;  /* 0x0000001a26157224 */ /* 0x000fe200078e02ff */
[----:B------:R-:W-:Y:S01]  /*6960*/  I2IP.S8.S32.SAT R56, R2, R0, R56 ;  /* 0x0000000002387239 */ /* 0x000fe20000001438 */
[C---:B------:R-:W-:Y:S01]  /*6970*/  IMAD R26, R38.reuse, R31, RZ ;  /* 0x0000001f261a7224 */ /* 0x040fe200078e02ff */
[----:B------:R-:W-:Y:S01]  /*6980*/  SHF.R.S32.HI R2, RZ, 0x18, R49 ;  /* 0x00000018ff027819 */ /* 0x000fe20000011431 */
[C---:B------:R-:W-:Y:S02]  /*6990*/  IMAD R3, R38.reuse, R8, RZ ;  /* 0x0000000826037224 */ /* 0x040fe400078e02ff */
[----:B------:R-:W-:Y:S02]  /*69a0*/  IMAD.SHL.U32 R31, R49, 0x100, RZ ;  /* 0x00000100311f7824 */ /* 0x000fe400078e00ff */
[C---:B------:R-:W-:Y:S02]  /*69b0*/  IMAD R8, R38.reuse, R13, RZ ;  /* 0x0000000d26087224 */ /* 0x040fe400078e02ff */
[C---:B------:R-:W-:Y:S01]  /*69c0*/  IMAD R13, R38.reuse, R18, RZ ;  /* 0x00000012260d7224 */ /* 0x040fe200078e02ff */
[----:B------:R-:W-:Y:S01]  /*69d0*/  SHF.R.S32.HI R0, RZ, 0x18, R31 ;  /* 0x00000018ff007819 */ /* 0x000fe2000001141f */
[----:B------:R-:W-:Y:S01]  /*69e0*/  IMAD R18, R38, R23, RZ ;  /* 0x0000001726127224 */ /* 0x000fe200078e02ff */
[----:B------:R-:W-:Y:S01]  /*69f0*/  SHF.L.U32 R31, R50, 0x10, RZ ;  /* 0x00000010321f7819 */ /* 0x000fe200000006ff */
[C---:B------:R-:W-:Y:S02]  /*6a00*/  IMAD R4, R38.reuse, R9, RZ ;  /* 0x0000000926047224 */ /* 0x040fe400078e02ff */
[C---:B------:R-:W-:Y:S01]  /*6a10*/  IMAD R23, R38.reuse, R28, RZ ;  /* 0x0000001c26177224 */ /* 0x040fe200078e02ff */
[----:B------:R-:W-:Y:S01]  /*6a20*/  SHF.R.S32.HI R31, RZ, 0x18, R31 ;  /* 0x00000018ff1f7819 */ /* 0x000fe2000001141f */
[C---:B------:R-:W-:Y:S02]  /*6a30*/  IMAD R7, R38.reuse, R12, RZ ;  /* 0x0000000c26077224 */ /* 0x040fe400078e02ff */
[----:B------:R-:W-:Y:S01]  /*6a40*/  IMAD R28, R38, R33, RZ ;  /* 0x00000021261c7224 */ /* 0x000fe200078e02ff */
[----:B------:R-:W-:Y:S01]  /*6a50*/  PRMT R33, R50, 0x8880, RZ ;  /* 0x0000888032217816 */ /* 0x000fe200000000ff */
[----:B------:R-:W-:Y:S02]  /*6a60*/  IMAD R3, R41, R40, R3 ;  /* 0x0000002829037224 */ /* 0x000fe400078e0203 */
[C---:B------:R-:W-:Y:S02]  /*6a70*/  IMAD R12, R38.reuse, R17, RZ ;  /* 0x00000011260c7224 */ /* 0x040fe400078e02ff */
[C---:B------:R-:W-:Y:S02]  /*6a80*/  IMAD R5, R38.reuse, R10, RZ ;  /* 0x0000000a26057224 */ /* 0x040fe400078e02ff */
[----:B------:R-:W-:Y:S02]  /*6a90*/  IMAD R17, R38, R22, RZ ;  /* 0x0000001626117224 */ /* 0x000fe400078e02ff */
[----:B------:R-:W-:Y:S02]  /*6aa0*/  IMAD R4, R42, R40, R4 ;  /* 0x000000282a047224 */ /* 0x000fe400078e0204 */
[C---:B------:R-:W-:Y:S02]  /*6ab0*/  IMAD R22, R38.reuse, R27, RZ ;  /* 0x0000001b26167224 */ /* 0x040fe400078e02ff */
[----:B------:R-:W-:Y:S01]  /*6ac0*/  IMAD R27, R38, R32, RZ ;  /* 0x00000020261b7224 */ /* 0x000fe200078e02ff */
[----:B------:R-:W-:Y:S01]  /*6ad0*/  SHF.L.U32 R32, R50, 0x8, RZ ;  /* 0x0000000832207819 */ /* 0x000fe200000006ff */
[-C--:B------:R-:W-:Y:S02]  /*6ae0*/  IMAD R5, R0, R40.reuse, R5 ;  /* 0x0000002800057224 */ /* 0x080fe400078e0205 */
[----:B------:R-:W-:Y:S01]  /*6af0*/  IMAD.MOV.U32 R0, RZ, RZ, R33 ;  /* 0x000000ffff007224 */ /* 0x000fe200078e0021 */
[----:B------:R-:W-:Y:S01]  /*6b00*/  SHF.R.S32.HI R32, RZ, 0x18, R32 ;  /* 0x00000018ff207819 */ /* 0x000fe20000011420 */
[-C--:B------:R-:W-:Y:S01]  /*6b10*/  IMAD R6, R2, R40.reuse, R6 ;  /* 0x0000002802067224 */ /* 0x080fe200078e0206 */
[----:B------:R-:W-:Y:S01]  /*6b20*/  SHF.R.S32.HI R2, RZ, 0x18, R50 ;  /* 0x00000018ff027819 */ /* 0x000fe20000011432 */
[----:B------:R-:W-:Y:S01]  /*6b30*/  IMAD R7, R0, R40, R7 ;  /* 0x0000002800077224 */ /* 0x000fe200078e0207 */
[----:B------:R-:W-:Y:S01]  /*6b40*/  PRMT R0, R51, 0x8880, RZ ;  /* 0x0000888033007816 */ /* 0x000fe200000000ff */
[----:B------:R-:W-:Y:S01]  /*6b50*/  IMAD R9, R38, R14, RZ ;  /* 0x0000000e26097224 */ /* 0x000fe200078e02ff */
[----:B------:R-:W-:Y:S01]  /*6b60*/  I2IP.S8.S32.SAT R6, R6, R5, RZ ;  /* 0x0000000506067239 */ /* 0x000fe200000014ff */
[-C--:B------:R-:W-:Y:S01]  /*6b70*/  IMAD R8, R31, R40.reuse, R8 ;  /* 0x000000281f087224 */ /* 0x080fe200078e0208 */
[C---:B------:R-:W-:Y:S01]  /*6b80*/  SHF.L.U32 R31, R51.reuse, 0x8, RZ ;  /* 0x00000008331f7819 */ /* 0x040fe200000006ff */
[----:B------:R-:W-:Y:S01]  /*6b90*/  IMAD R10, R38, R15, RZ ;  /* 0x0000000f260a7224 */ /* 0x000fe200078e02ff */
[----:B------:R-:W-:Y:S01]  /*6ba0*/  I2IP.S8.S32.SAT R57, R4, R3, R6 ;  /* 0x0000000304397239 */ /* 0x000fe20000001406 */
[-C--:B------:R-:W-:Y:S01]  /*6bb0*/  IMAD R9, R32, R40.reuse, R9 ;  /* 0x0000002820097224 */ /* 0x080fe200078e0209 */
[----:B------:R-:W-:Y:S01]  /*6bc0*/  SHF.R.S32.HI R5, RZ, 0x18, R31 ;  /* 0x00000018ff057819 */ /* 0x000fe2000001141f */
[-C--:B------:R-:W-:Y:S01]  /*6bd0*/  IMAD R10, R2, R40.reuse, R10 ;  /* 0x00000028020a7224 */ /* 0x080fe200078e020a */
[----:B------:R-:W-:Y:S01]  /*6be0*/  SHF.L.U32 R2, R51, 0x10, RZ ;  /* 0x0000001033027819 */ /* 0x000fe200000006ff */
[----:B------:R-:W-:Y:S01]  /*6bf0*/  IMAD R11, R0, R40, R11 ;  /* 0x00000028000b7224 */ /* 0x000fe200078e020b */
[----:B------:R-:W-:Y:S01]  /*6c00*/  SHF.R.S32.HI R0, RZ, 0x18, R51 ;  /* 0x00000018ff007819 */ /* 0x000fe20000011433 */
[C---:B------:R-:W-:Y:S01]  /*6c10*/  IMAD R15, R38.reuse, R20, RZ ;  /* 0x00000014260f7224 */ /* 0x040fe200078e02ff */
[----:B------:R-:W-:Y:S01]  /*6c20*/  SHF.R.S32.HI R2, RZ, 0x18, R2 ;  /* 0x00000018ff027819 */ /* 0x000fe20000011402 */
[C---:B------:R-:W-:Y:S01]  /*6c30*/  IMAD R14, R38.reuse, R19, RZ ;  /* 0x00000013260e7224 */ /* 0x040fe200078e02ff */
[C---:B------:R-:W-:Y:S01]  /*6c40*/  SHF.L.U32 R4, R45.reuse, 0x10, RZ ;  /* 0x000000102d047819 */ /* 0x040fe200000006ff */
[----:B------:R-:W-:Y:S01]  /*6c50*/  IMAD R19, R38, R24, RZ ;  /* 0x0000001826137224 */ /* 0x000fe200078e02ff */
[----:B------:R-:W-:Y:S01]  /*6c60*/  PRMT R3, R45, 0x8880, RZ ;  /* 0x000088802d037816 */ /* 0x000fe200000000ff */
[-C--:B------:R-:W-:Y:S01]  /*6c70*/  IMAD R12, R2, R40.reuse, R12 ;  /* 0x00000028020c7224 */ /* 0x080fe200078e020c */
[----:B------:R-:W-:Y:S01]  /*6c80*/  PRMT R2, R44, 0x8880, RZ ;  /* 0x000088802c027816 */ /* 0x000fe200000000ff */
[-C--:B------:R-:W-:Y:S01]  /*6c90*/  IMAD R13, R5, R40.reuse, R13 ;  /* 0x00000028050d7224 */ /* 0x080fe200078e020d */
[----:B------:R-:W-:Y:S01]  /*6ca0*/  SHF.R.S32.HI R4, RZ, 0x18, R4 ;  /* 0x00000018ff047819 */ /* 0x000fe20000011404 */
[----:B------:R-:W-:Y:S01]  /*6cb0*/  IMAD R14, R0, R40, R14 ;  /* 0x00000028000e7224 */ /* 0x000fe200078e020e */
[----:B------:R-:W-:Y:S01]  /*6cc0*/  MOV R0, R2 ;  /* 0x0000000200007202 */ /* 0x000fe20000000f00 */
[----:B------:R-:W-:Y:S01]  /*6cd0*/  IMAD.U32 R5, R44, 0x10000, RZ ;  /* 0x000100002c057824 */ /* 0x000fe200078e00ff */
[----:B------:R-:W-:Y:S01]  /*6ce0*/  I2IP.S8.S32.SAT R9, R10, R9, RZ ;  /* 0x000000090a097239 */ /* 0x000fe200000014ff */
[----:B------:R-:W-:Y:S01]  /*6cf0*/  IMAD R20, R38, R25, RZ ;  /* 0x0000001926147224 */ /* 0x000fe200078e02ff */
[----:B------:R-:W-:Y:S01]  /*6d00*/  I2IP.S8.S32.SAT R13, R14, R13, RZ ;  /* 0x0000000d0e0d7239 */ /* 0x000fe200000014ff */
[----:B------:R-:W-:Y:S01]  /*6d10*/  IMAD R15, R0, R40, R15 ;  /* 0x00000028000f7224 */ /* 0x000fe200078e020f */
[----:B------:R-:W-:Y:S01]  /*6d20*/  SHF.R.S32.HI R2, RZ, 0x18, R5 ;  /* 0x00000018ff027819 */ /* 0x000fe20000011405 */
[----:B------:R-:W-:Y:S01]  /*6d30*/  IMAD R24, R38, R29, RZ ;  /* 0x0000001d26187224 */ /* 0x000fe200078e02ff */
[----:B------:R-:W-:Y:S01]  /*6d40*/  SHF.L.U32 R0, R44, 0x8, RZ ;  /* 0x000000082c007819 */ /* 0x000fe200000006ff */
[----:B------:R-:W-:Y:S01]  /*6d50*/  IMAD R25, R38, R30, RZ ;  /* 0x0000001e26197224 */ /* 0x000fe200078e02ff */
[----:B------:R-:W-:Y:S01]  /*6d60*/  I2IP.S8.S32.SAT R58, R8, R7, R9 ;  /* 0x00000007083a7239 */ /* 0x000fe20000001409 */
[----:B------:R-:W-:Y:S01]  /*6d70*/  IMAD R16, R2, R40, R16 ;  /* 0x0000002802107224 */ /* 0x000fe200078e0210 */
[----:B------:R-:W-:Y:S01]  /*6d80*/  SHF.R.S32.HI R0, RZ, 0x18, R0 ;  /* 0x00000018ff007819 */ /* 0x000fe20000011400 */
[----:B------:R-:W-:Y:S01]  /*6d90*/  IMAD R29, R38, R34, RZ ;  /* 0x00000022261d7224 */ /* 0x000fe200078e02ff */
[----:B------:R-:W-:Y:S01]  /*6da0*/  SHF.R.S32.HI R2, RZ, 0x18, R44 ;  /* 0x00000018ff027819 */ /* 0x000fe2000001142c */
[----:B------:R-:W-:Y:S01]  /*6db0*/  IMAD.SHL.U32 R5, R45, 0x100, RZ ;  /* 0x000001002d057824 */ /* 0x000fe200078e00ff */
[----:B------:R-:W-:Y:S01]  /*6dc0*/  I2IP.S8.S32.SAT R59, R12, R11, R13 ;  /* 0x0000000b0c3b7239 */ /* 0x000fe2000000140d */
[-C--:B------:R-:W-:Y:S02]  /*6dd0*/  IMAD R17, R0, R40.reuse, R17 ;  /* 0x0000002800117224 */ /* 0x080fe400078e0211 */
[-C--:B------:R-:W-:Y:S01]  /*6de0*/  IMAD R18, R2, R40.reuse, R18 ;  /* 0x0000002802127224 */ /* 0x080fe200078e0212 */
[----:B------:R-:W-:Y:S01]  /*6df0*/  SHF.R.S32.HI R0, RZ, 0x18, R5 ;  /* 0x00000018ff007819 */ /* 0x000fe20000011405 */
[-C--:B------:R-:W-:Y:S01]  /*6e00*/  IMAD R19, R3, R40.reuse, R19 ;  /* 0x0000002803137224 */ /* 0x080fe200078e0213 */
[----:B------:R-:W-:Y:S01]  /*6e10*/  SHF.R.S32.HI R2, RZ, 0x18, R45 ;  /* 0x00000018ff027819 */ /* 0x000fe2000001142d */
[-C--:B------:R-:W-:Y:S01]  /*6e20*/  IMAD R20, R4, R40.reuse, R20 ;  /* 0x0000002804147224 */ /* 0x080fe200078e0214 */
[----:B------:R-:W-:Y:S01]  /*6e30*/  SHF.L.U32 R4, R46, 0x10, RZ ;  /* 0x000000102e047819 */ /* 0x000fe200000006ff */
[-C--:B------:R-:W-:Y:S01]  /*6e40*/  IMAD R21, R0, R40.reuse, R21 ;  /* 0x0000002800157224 */ /* 0x080fe200078e0215 */
[C---:B------:R-:W-:Y:S01]  /*6e50*/  PRMT R0, R46.reuse, 0x8880, RZ ;  /* 0x000088802e007816 */ /* 0x040fe200000000ff */
[----:B------:R1:W-:Y:S01]  /*6e60*/  STS.128 [R69+UR44+0x4200], R56 ;  /* 0x0042003845007988 */ /* 0x0003e20008000c2c */
[----:B------:R-:W-:Y:S01]  /*6e70*/  SHF.L.U32 R3, R46, 0x8, RZ ;  /* 0x000000082e037819 */ /* 0x000fe200000006ff */
[-C--:B------:R-:W-:Y:S01]  /*6e80*/  IMAD R22, R2, R40.reuse, R22 ;  /* 0x0000002802167224 */ /* 0x080fe200078e0216 */
[----:B------:R-:W-:Y:S01]  /*6e90*/  SHF.R.S32.HI R2, RZ, 0x18, R4 ;  /* 0x00000018ff027819 */ /* 0x000fe20000011404 */
[-C--:B------:R-:W-:Y:S01]  /*6ea0*/  IMAD R23, R0, R40.reuse, R23 ;  /* 0x0000002800177224 */ /* 0x080fe200078e0217 */
[----:B------:R-:W-:Y:S01]  /*6eb0*/  SHF.R.S32.HI R3, RZ, 0x18, R3 ;  /* 0x00000018ff037819 */ /* 0x000fe20000011403 */
[----:B------:R-:W-:Y:S01]  /*6ec0*/  IMAD R30, R38, R35, RZ ;  /* 0x00000023261e7224 */ /* 0x000fe200078e02ff */
[----:B------:R-:W-:Y:S01]  /*6ed0*/  SHF.R.S32.HI R0, RZ, 0x18, R46 ;  /* 0x00000018ff007819 */ /* 0x000fe2000001142e */
[-C--:B------:R-:W-:Y:S01]  /*6ee0*/  IMAD R24, R2, R40.reuse, R24 ;  /* 0x0000002802187224 */ /* 0x080fe200078e0218 */
[----:B------:R-:W-:Y:S01]  /*6ef0*/  PRMT R2, R47, 0x8880, RZ ;  /* 0x000088802f027816 */ /* 0x000fe200000000ff */
[-C--:B------:R-:W-:Y:S01]  /*6f00*/  IMAD R25, R3, R40.reuse, R25 ;  /* 0x0000002803197224 */ /* 0x080fe200078e0219 */
[C---:B------:R-:W-:Y:S01]  /*6f10*/  SHF.L.U32 R3, R47.reuse, 0x10, RZ ;  /* 0x000000102f037819 */ /* 0x040fe200000006ff */
[----:B------:R-:W-:Y:S01]  /*6f20*/  IMAD.SHL.U32 R4, R47, 0x100, RZ ;  /* 0x000001002f047824 */ /* 0x000fe200078e00ff */
[----:B------:R-:W-:Y:S01]  /*6f30*/  SHF.R.S32.HI R5, RZ, 0x18, R47 ;  /* 0x00000018ff057819 */ /* 0x000fe2000001142f */
[-C--:B------:R-:W-:Y:S01]  /*6f40*/  IMAD R26, R0, R40.reuse, R26 ;  /* 0x00000028001a7224 */ /* 0x080fe200078e021a */
[----:B------:R-:W-:Y:S01]  /*6f50*/  SHF.R.S32.HI R3, RZ, 0x18, R3 ;  /* 0x00000018ff037819 */ /* 0x000fe20000011403 */
[-C--:B------:R-:W-:Y:S01]  /*6f60*/  IMAD R27, R2, R40.reuse, R27 ;  /* 0x00000028021b7224 */ /* 0x080fe200078e021b */
[----:B------:R-:W-:Y:S02]  /*6f70*/  SHF.R.S32.HI R4, RZ, 0x18, R4 ;  /* 0x00000018ff047819 */ /* 0x000fe40000011404 */
[----:B------:R-:W-:Y:S01]  /*6f80*/  I2IP.S8.S32.SAT R17, R18, R17, RZ ;  /* 0x0000001112117239 */ /* 0x000fe200000014ff */
[-C--:B------:R-:W-:Y:S01]  /*6f90*/  IMAD R28, R3, R40.reuse, R28 ;  /* 0x00000028031c7224 */ /* 0x080fe200078e021c */
[----:B------:R-:W-:Y:S01]  /*6fa0*/  I2IP.S8.S32.SAT R21, R22, R21, RZ ;  /* 0x0000001516157239 */ /* 0x000fe200000014ff */
[-C--:B------:R-:W-:Y:S01]  /*6fb0*/  IMAD R29, R4, R40.reuse, R29 ;  /* 0x00000028041d7224 */ /* 0x080fe200078e021d */
[----:B------:R-:W-:Y:S01]  /*6fc0*/  I2IP.S8.S32.SAT R16, R16, R15, R17 ;  /* 0x0000000f10107239 */ /* 0x000fe20000001411 */
[----:B------:R-:W-:Y:S01]  /*6fd0*/  IMAD R30, R5, R40, R30 ;  /* 0x00000028051e7224 */ /* 0x000fe200078e021e */
[----:B------:R-:W-:Y:S02]  /*6fe0*/  I2IP.S8.S32.SAT R17, R20, R19, R21 ;  /* 0x0000001314117239 */ /* 0x000fe40000001415 */
[----:B------:R-:W-:Y:S02]  /*6ff0*/  I2IP.S8.S32.SAT R18, R26, R25, RZ ;  /* 0x000000191a127239 */ /* 0x000fe400000014ff */
[----:B------:R-:W-:Y:S02]  /*7000*/  I2IP.S8.S32.SAT R19, R30, R29, RZ ;  /* 0x0000001d1e137239 */ /* 0x000fe400000014ff */
[----:B------:R-:W-:Y:S02]  /*7010*/  I2IP.S8.S32.SAT R18, R24, R23, R18 ;  /* 0x0000001718127239 */ /* 0x000fe40000001412 */
[----:B------:R-:W-:Y:S02]  /*7020*/  I2IP.S8.S32.SAT R19, R28, R27, R19 ;  /* 0x0000001b1c137239 */ /* 0x000fe40000001413 */
[----:B------:R-:W-:Y:S02]  /*7030*/  LEA R0, R84, UR44, 0x3 ;  /* 0x0000002c54007c11 */ /* 0x000fe4000f8e18ff */
[----:B------:R-:W-:Y:S01]  /*7040*/  @P6 SHF.L.U32 R2, R83, 0x1f, RZ ;  /* 0x0000001f53026819 */ /* 0x000fe200000006ff */
[----:B------:R1:W-:Y:S01]  /*7050*/  STS.128 [R90+0x4210], R16 ;  /* 0x004210105a007388 */ /* 0x0003e20000000c00 */
[----:B------:R-:W-:Y:S01]  /*7060*/  @!PT LDS RZ, [RZ] ;  /* 0x00000000fffff984 */ /* 0x000fe20000000800 */
[----:B------:R-:W-:Y:S01]  /*7070*/  @!PT LDS RZ, [RZ] ;  /* 0x00000000fffff984 */ /* 0x000fe20000000800 */
[----:B------:R-:W-:Y:S01]  /*7080*/  @!PT LDS RZ, [RZ] ;  /* 0x00000000fffff984 */ /* 0x000fe20000000800 */
[----:B------:R-:W-:Y:S01]  /*7090*/  @!PT LDS RZ, [RZ] ;  /* 0x00000000fffff984 */ /* 0x000fe20000000800 */
[----:B------:R2:W-:Y:S07]  /*70a0*/  MEMBAR.ALL.CTA ;  /* 0x0000000000007992 */ /* 0x0005ee0000008000 */
[----:B--2---:R-:W2:Y:S02]  /*70b0*/  FENCE.VIEW.ASYNC.S ;  /* 0x00000000000073c6 */ /* 0x004ea40000000000 */
[----:B--2---:R-:W-:Y:S06]  /*70c0*/  BAR.SYNC.DEFER_BLOCKING 0x1, 0x80 ;  /* 0x0042000000007b1d */ /* 0x004fec0000010000 */
[----:B------:R-:W-:Y:S05]  /*70d0*/  @P0 BRA `(.L_x_107) ;  /* 0x0000000000280947 */ /* 0x000fea0003800000 */
[----:B------:R-:W-:Y:S01]  /*70e0*/  UIADD3 UR4, UPT, UPT, UR44, 0x4200, URZ ;  /* 0x000042002c047890 */ /* 0x000fe2000fffe0ff */
[----:B------:R-:W-:Y:S05]  /*70f0*/  UMOV UR51, UR36 ;  /* 0x0000002400337c82 */ /* 0x000fea0008000000 */
[----:B------:R-:W-:Y:S01]  /*7100*/  MOV R88, UR4 ;  /* 0x0000000400587c02 */ /* 0x000fe20008000f00 */
[----:B------:R-:W-:Y:S03]  /*7110*/  UIADD3 UR4, UP0, UPT, UR62, 0x680, URZ ;  /* 0x000006803e047890 */ /* 0x000fe6000ff1e0ff */
[----:B------:R-:W-:Y:S01]  /*7120*/  R2UR UR48, R88 ;  /* 0x00000000583072ca */ /* 0x000fe200000e0000 */
[----:B------:R-:W-:Y:S11]  /*7130*/  UIADD3.X UR5, UPT, UPT, URZ, UR63, URZ, UP0, !UPT ;  /* 0x0000003fff057290 */ /* 0x000ff600087fe4ff */
[----:B------:R-:W-:Y:S01]  /*7140*/  @!UPT UIADD3 URZ, UPT, UPT, URZ, URZ, URZ ;  /* 0x000000fffffff290 */ /* 0x000fe2000fffe0ff */
[----:B------:R2:W-:Y:S01]  /*7150*/  UTMASTG.3D [UR48], [UR4] ;  /* 0x00000030040073b5 */ /* 0x0005e20008010000 */
[----:B------:R0:W-:Y:S01]  /*7160*/  UTMACMDFLUSH ;  /* 0x00000000000079b7 */ /* 0x0001e20000000000 */
[----:B--2---:R-:W-:Y:S04]  /*7170*/  DEPBAR.LE SB0, 0x1 ;  /* 0x000080400000791a */ /* 0x004fe80000000000 */
.L_x_107:
[----:B------:R-:W-:Y:S05]  /*7180*/  BSYNC.RECONVERGENT B0 ;  /* 0x0000000000007941 */ /* 0x000fea0003800200 */
.L_x_106:
[----:B------:R-:W-:Y:S06]  /*7190*/  BAR.SYNC.DEFER_BLOCKING 0x1, 0x80 ;  /* 0x0042000000007b1d */ /* 0x000fec0000010000 */
[----:B------:R-:W2:Y:S01]  /*71a0*/  @P6 SYNCS.PHASECHK.TRANS64.TRYWAIT P0, [R0+URZ+0x50], R2 ;  /* 0x00005002000065a7 */ /* 0x000ea200080011ff */
[----:B------:R-:W-:Y:S01]  /*71b0*/  BSSY B1, `(.L_x_108) ;  /* 0x000001f000017945 */ /* 0x000fe20003800000 */
[----:B--2---:R-:W-:Y:S03]  /*71c0*/  @P6 SEL R53, RZ, 0x1, !P0 ;  /* 0x00000001ff356807 */ /* 0x004fe60004000000 */
[----:B------:R-:W-:Y:S05]  /*71d0*/  @!P6 BRA `(.L_x_109) ;  /* 0x000000000070e947 */ /* 0x000fea0003800000 */
[----:B------:R-:W-:Y:S01]  /*71e0*/  ISETP.NE.AND P1, PT, R54, RZ, PT ;  /* 0x000000ff3600720c */ /* 0x000fe20003f25270 */
[----:B------:R-:W-:Y:S01]  /*71f0*/  BSSY B0, `(.L_x_110) ;  /* 0x0000008000007945 */ /* 0x000fe20003800000 */
[----:B------:R-:W-:Y:S11]  /*7200*/  ISETP.NE.AND P0, PT, R53, RZ, PT ;  /* 0x000000ff3500720c */ /* 0x000ff60003f05270 */
[----:B------:R-:W-:Y:S04]  /*7210*/  @P1 IMAD R4, R84, 0x1000, R60 ;  /* 0x0000100054041824 */ /* 0x000fe800078e023c */
[----:B------:R-:W-:Y:S01]  /*7220*/  @P1 IMAD.IADD R3, R55, 0x1, R4 ;  /* 0x0000000137031824 */ /* 0x000fe200078e0204 */
[----:B------:R-:W-:Y:S06]  /*7230*/  @P0 BRA `(.L_x_111) ;  /* 0x00000000000c0947 */ /* 0x000fec0003800000 */
[----:B------:R-:W-:Y:S04]  /*7240*/  SHF.L.U32 R2, R83, 0x1f, RZ ;  /* 0x0000001f53027819 */ /* 0x000fe800000006ff */
[----:B------:R-:W2:Y:S02]  /*7250*/  SYNCS.PHASECHK.TRANS64.TRYWAIT P0, [R0+URZ+0x50], R2 ;  /* 0x00005002000075a7 */ /* 0x000ea400080011ff */
[----:B--2---:R-:W-:Y:S05]  /*7260*/  @!P0 BRA `(.L_x_112) ;  /* 0x0000003000f48947 */ /* 0x004fea0003800000 */
.L_x_111:
[----:B------:R-:W-:Y:S05]  /*7270*/  BSYNC B0 ;  /* 0x0000000000007941 */ /* 0x000fea0003800000 */
.L_x_110:
[----:B------:R-:W-:Y:S01]  /*7280*/  ISETP.NE.AND P0, PT, R54, RZ, PT ;  /* 0x000000ff3600720c */ /* 0x000fe20003f05270 */
[----:B--2---:R-:W-:Y:S02]  /*7290*/  VIADD R2, R0, 0x70 ;  /* 0x0000007000027836 */ /* 0x004fe40000000000 */
[----:B------:R-:W-:Y:S02]  /*72a0*/  IMAD.U32 R0, RZ, RZ, UR45 ;  /* 0x0000002dff007e24 */ /* 0x000fe4000f8e00ff */
[----:B------:R-:W-:Y:S03]  /*72b0*/  VIADD R84, R84, 0x1 ;  /* 0x0000000154547836 */ /* 0x000fe60000000000 */
[----:B------:R-:W-:Y:S05]  /*72c0*/  PRMT R0, R0, 0x654, R2 ;  /* 0x0000065400007816 */ /* 0x000fea0000000002 */
[----:B------:R2:W3:Y:S04]  /*72d0*/  @P0 LDS.128 R48, [R4+0x200] ;  /* 0x0002000004300984 */ /* 0x0004e80000000c00 */
[----:B------:R2:W4:Y:S01]  /*72e0*/  @P0 LDS.128 R44, [R3+0x210] ;  /* 0x00021000032c0984 */ /* 0x0005220000000c00 */
        /* <DEDUP_REMOVED lines=10> */
[----:B--23--:R-:W-:Y:S02]  /*7390*/  LOP3.LUT R83, R83, R0, RZ, 0x3c, !PT ;  /* 0x0000000053537212 */ /* 0x00cfe400078e3cff */
.L_x_109:
[----:B------:R-:W-:Y:S05]  /*73a0*/  BSYNC B1 ;  /* 0x0000000000017941 */ /* 0x000fea0003800000 */
.L_x_108:
[----:B------:R-:W-:Y:S05]  /*73b0*/  VIADD R0, R39, 0x40 ;  /* 0x0000004027007836 */ /* 0x000fea0000000000 */
[----:B------:R-:W-:Y:S04]  /*73c0*/  SHF.R.U32.HI R0, RZ, 0x15, R0 ;  /* 0x00000015ff007819 */ /* 0x000fe80000011600 */
[----:B------:R-:W-:Y:S11]  /*73d0*/  LOP3.LUT P0, RZ, R0, 0x3, R79, 0x48, !PT ;  /* 0x0000000300ff7812 */ /* 0x000ff6000780484f */
[----:B------:R-:W-:Y:S02]  /*73e0*/  @!UPT UIADD3 URZ, UPT, UPT, URZ, URZ, URZ ;  /* 0x000000fffffff290 */ /* 0x000fe4000fffe0ff */
[----:B------:R-:W-:Y:S05]  /*73f0*/  @!P0 BRA `(.L_x_113) ;  /* 0x0000000000408947 */ /* 0x000fea0003800000 */
[----:B------:R-:W2:Y:S01]  /*7400*/  LDCU.64 UR8, c[0x4][0x78] ;  /* 0x01000f00ff0877ac */ /* 0x000ea20008000a00 */
[----:B------:R-:W-:Y:S01]  /*7410*/  MOV R3, 0x0 ;  /* 0x0000000000037802 */ /* 0x000fe20000000f00 */
[----:B------:R-:W-:Y:S02]  /*7420*/  HFMA2 R12, -RZ, RZ, 0, 5.9604644775390625e-08 ;  /* 0x00000001ff0c7431 */ /* 0x000fe400000001ff */
[----:B------:R-:W-:Y:S02]  /*7430*/  IMAD.MOV.U32 R8, RZ, RZ, 0x192 ;  /* 0x00000192ff087424 */ /* 0x000fe400078e00ff */
[----:B------:R-:W-:Y:S01]  /*7440*/  IMAD.MOV.U32 R13, RZ, RZ, RZ ;  /* 0x000000ffff0d7224 */ /* 0x000fe200078e00ff */
[----:B------:R-:W3:Y:S01]  /*7450*/  LDCU.64 UR6, c[0x4][0x80] ;  /* 0x01001000ff0677ac */ /* 0x000ee20008000a00 */
[----:B------:R-:W1:Y:S01]  /*7460*/  LDC.64 R2, c[0x4][R3] ;  /* 0x0100000003027b82 */ /* 0x000e620000000a00 */
[----:B------:R-:W5:Y:S01]  /*7470*/  LDCU.64 UR4, c[0x4][0x18] ;  /* 0x01000300ff0477ac */ /* 0x000f620008000a00 */
[----:B--2---:R-:W-:Y:S01]  /*7480*/  MOV R5, UR9 ;  /* 0x0000000900057c02 */ /* 0x004fe20008000f00 */
[----:B------:R-:W-:Y:S01]  /*7490*/  IMAD.U32 R4, RZ, RZ, UR8 ;  /* 0x00000008ff047e24 */ /* 0x000fe2000f8e00ff */
[----:B---3--:R-:W-:Y:S01]  /*74a0*/  MOV R7, UR7 ;  /* 0x0000000700077c02 */ /* 0x008fe20008000f00 */
[----:B------:R-:W-:Y:S01]  /*74b0*/  IMAD.U32 R6, RZ, RZ, UR6 ;  /* 0x00000006ff067e24 */ /* 0x000fe2000f8e00ff */
[----:B-----5:R-:W-:Y:S01]  /*74c0*/  MOV R11, UR5 ;  /* 0x00000005000b7c02 */ /* 0x020fe20008000f00 */
[----:B------:R-:W-:Y:S02]  /*74d0*/  IMAD.U32 R10, RZ, RZ, UR4 ;  /* 0x00000004ff0a7e24 */ /* 0x000fe4000f8e00ff */
[----:B------:R-:W-:Y:S07]  /*74e0*/  LEPC R20, `(.L_x_113) ;  /* 0x000000001014794e */ /* 0x000fee0000000000 */
[----:B-1--4-:R-:W-:Y:S05]  /*74f0*/  CALL.ABS.NOINC R2 ;  /* 0x0000000002007343 */ /* 0x012fea0003c00000 */
.L_x_113:
[C---:B------:R-:W-:Y:S01]  /*7500*/  SHF.L.U32 R2, R48.reuse, 0x10, RZ ;  /* 0x0000001030027819 */ /* 0x040fe200000006ff */
[----:B------:R-:W-:Y:S05]  /*7510*/  WARPSYNC.ALL ;  /* 0x0000000000007948 */ /* 0x000fea0003800000 */
[----:B------:R-:W-:Y:S01]  /*7520*/  R2UR UR4, R39 ;  /* 0x00000000270472ca */ /* 0x000fe200000e0000 */
[----:B------:R-:W-:Y:S01]  /*7530*/  BSSY.RECONVERGENT B0, `(.L_x_114) ;  /* 0x0000099000007945 */ /* 0x000fe20003800200 */
[C---:B------:R-:W-:Y:S02]  /*7540*/  PRMT R3, R48.reuse, 0x8880, RZ ;  /* 0x0000888030037816 */ /* 0x040fe400000000ff */
[----:B------:R-:W-:Y:S02]  /*7550*/  SHF.L.U32 R41, R48, 0x8, RZ ;  /* 0x0000000830297819 */ /* 0x000fe400000006ff */
[C---:B------:R-:W-:Y:S02]  /*7560*/  SHF.L.U32 R42, R49.reuse, 0x10, RZ ;  /* 0x00000010312a7819 */ /* 0x040fe400000006ff */
[----:B------:R-:W-:Y:S02]  /*7570*/  SHF.L.U32 R43, R49, 0x8, RZ ;  /* 0x00000008312b7819 */ /* 0x000fe400000006ff */
[----:B------:R-:W-:Y:S02]  /*7580*/  SHF.R.S32.HI R42, RZ, 0x18, R42 ;  /* 0x00000018ff2a7819 */ /* 0x000fe4000001142a */
[----:B------:R-:W-:Y:S01]  /*7590*/  SHF.R.S32.HI R43, RZ, 0x18, R43 ;  /* 0x00000018ff2b7819 */ /* 0x000fe2000001142b */
[----:B-1----:R-:W-:Y:S01]  /*75a0*/  LDTM.16dp32bit_t0_t15.x32 R4, tmem[UR4+0x40] ;  /* 0x00004004000479ee */ /* 0x002fe20008a80000 */
[----:B------:R-:W1:Y:S01]  /*75b0*/  LDTM.16dp32bit_t16_t31.x32 R4, tmem[UR4+0x60] ;  /* 0x00006004000479ee */ /* 0x000e620008aa0000 */
[----:B------:R-:W-:Y:S02]  /*75c0*/  ISETP.NE.AND P0, PT, R89, RZ, PT ;  /* 0x000000ff5900720c */ /* 0x000fe40003f05270 */
[----:B------:R-:W-:Y:S01]  /*75d0*/  ISETP.NE.AND P6, PT, R61, RZ, PT ;  /* 0x000000ff3d00720c */ /* 0x000fe20003fc5270 */
[C---:B-1----:R-:W-:Y:S01]  /*75e0*/  IMAD R0, R38.reuse, R4, RZ ;  /* 0x0000000426007224 */ /* 0x042fe200078e02ff */
        /* <DEDUP_REMOVED lines=14> */
[----:B------:R-:W-:Y:S01]  /*76d0*/  IMAD R5, R38, R9, RZ ;  /* 0x0000000926057224 */ /* 0x000fe200078e02ff */
[----:B------:R-:W-:Y:S01]  /*76e0*/  PRMT R7, R50, 0x8880, RZ ;  /* 0x0000888032077816 */ /* 0x000fe200000000ff */
[----:B------:R-:W-:Y:S01]  /*76f0*/  IMAD R12, R38, R16, RZ ;  /* 0x00000010260c7224 */ /* 0x000fe200078e02ff */
[----:B------:R-:W-:Y:S01]  /*7700*/  I2IP.S8.S32.SAT R56, R2, R0, R56 ;  /* 0x0000000002387239 */ /* 0x000fe20000001438 */
[C---:B------:R-:W-:Y:S01]  /*7710*/  IMAD R9, R38.reuse, R13, RZ ;  /* 0x0000000d26097224 */ /* 0x040fe200078e02ff */
[----:B------:R-:W-:Y:S01]  /*7720*/  SHF.R.S32.HI R3, RZ, 0x18, R49 ;  /* 0x00000018ff037819 */ /* 0x000fe20000011431 */
[----:B------:R-:W-:Y:S01]  /*7730*/  IMAD R16, R38, R20, RZ ;  /* 0x0000001426107224 */ /* 0x000fe200078e02ff */
[----:B----4-:R-:W-:Y:S01]  /*7740*/  SHF.L.U32 R0, R44, 0x10, RZ ;  /* 0x000000102c007819 */ /* 0x010fe200000006ff */
[----:B------:R-:W-:Y:S01]  /*7750*/  IMAD R13, R38, R17, RZ ;  /* 0x00000011260d7224 */ /* 0x000fe200078e02ff */
[----:B------:R-:W-:Y:S01]  /*7760*/  SHF.L.U32 R2, R44, 0x8, RZ ;  /* 0x000000082c027819 */ /* 0x000fe200000006ff */
[C---:B------:R-:W-:Y:S01]  /*7770*/  IMAD R20, R38.reuse, R24, RZ ;  /* 0x0000001826147224 */ /* 0x040fe200078e02ff */
[----:B------:R-:W-:Y:S01]  /*7780*/  SHF.R.S32.HI R0, RZ, 0x18, R0 ;  /* 0x00000018ff007819 */ /* 0x000fe20000011400 */
[C---:B------:R-:W-:Y:S01]  /*7790*/  IMAD R17, R38.reuse, R21, RZ ;  /* 0x0000001526117224 */ /* 0x040fe200078e02ff */
[----:B------:R-:W-:Y:S01]  /*77a0*/  SHF.R.S32.HI R2, RZ, 0x18, R2 ;  /* 0x00000018ff027819 */ /* 0x000fe20000011402 */
[C---:B------:R-:W-:Y:S02]  /*77b0*/  IMAD R24, R38.reuse, R28, RZ ;  /* 0x0000001c26187224 */ /* 0x040fe400078e02ff */
[C---:B------:R-:W-:Y:S02]  /*77c0*/  IMAD R6, R38.reuse, R10, RZ ;  /* 0x0000000a26067224 */ /* 0x040fe400078e02ff */
[C---:B------:R-:W-:Y:S02]  /*77d0*/  IMAD R21, R38.reuse, R25, RZ ;  /* 0x0000001926157224 */ /* 0x040fe400078e02ff */
[----:B------:R-:W-:Y:S01]  /*77e0*/  IMAD R28, R38, R32, RZ ;  /* 0x00000020261c7224 */ /* 0x000fe200078e02ff */
[----:B------:R-:W-:Y:S01]  /*77f0*/  SHF.L.U32 R32, R50, 0x10, RZ ;  /* 0x0000001032207819 */ /* 0x000fe200000006ff */
[-C--:B------:R-:W-:Y:S02]  /*7800*/  IMAD R4, R41, R40.reuse, R4 ;  /* 0x0000002829047224 */ /* 0x080fe400078e0204 */
[----:B------:R-:W-:Y:S01]  /*7810*/  IMAD R25, R38, R29, RZ ;  /* 0x0000001d26197224 */ /* 0x000fe200078e02ff */
[----:B------:R-:W-:Y:S01]  /*7820*/  SHF.R.S32.HI R32, RZ, 0x18, R32 ;  /* 0x00000018ff207819 */ /* 0x000fe20000011420 */
[----:B------:R-:W-:Y:S02]  /*7830*/  IMAD R5, R42, R40, R5 ;  /* 0x000000282a057224 */ /* 0x000fe400078e0205 */
[----:B------:R-:W-:Y:S01]  /*7840*/  IMAD R29, R38, R33, RZ ;  /* 0x00000021261d7224 */ /* 0x000fe200078e02ff */
[----:B------:R-:W-:Y:S01]  /*7850*/  SHF.L.U32 R33, R50, 0x8, RZ ;  /* 0x0000000832217819 */ /* 0x000fe200000006ff */
[C---:B------:R-:W-:Y:S02]  /*7860*/  IMAD R11, R38.reuse, R11, RZ ;  /* 0x0000000b260b7224 */ /* 0x040fe400078e02ff */
[C---:B------:R-:W-:Y:S01]  /*7870*/  IMAD R10, R38.reuse, R14, RZ ;  /* 0x0000000e260a7224 */ /* 0x040fe200078e02ff */
[----:B------:R-:W-:Y:S01]  /*7880*/  SHF.R.S32.HI R33, RZ, 0x18, R33 ;  /* 0x00000018ff217819 */ /* 0x000fe20000011421 */
[----:B------:R-:W-:Y:S02]  /*7890*/  IMAD R6, R43, R40, R6 ;  /* 0x000000282b067224 */ /* 0x000fe400078e0206 */
[C---:B------:R-:W-:Y:S02]  /*78a0*/  IMAD R14, R38.reuse, R18, RZ ;  /* 0x00000012260e7224 */ /* 0x040fe400078e02ff */
[C---:B------:R-:W-:Y:S02]  /*78b0*/  IMAD R18, R38.reuse, R22, RZ ;  /* 0x0000001626127224 */ /* 0x040fe400078e02ff */
[----:B------:R-:W-:Y:S01]  /*78c0*/  IMAD R11, R3, R40, R11 ;  /* 0x00000028030b7224 */ /* 0x000fe200078e020b */
[----:B------:R-:W-:Y:S01]  /*78d0*/  PRMT R3, R51, 0x8880, RZ ;  /* 0x0000888033037816 */ /* 0x000fe200000000ff */
[C---:B------:R-:W-:Y:S02]  /*78e0*/  IMAD R22, R38.reuse, R26, RZ ;  /* 0x0000001a26167224 */ /* 0x040fe400078e02ff */
[C---:B------:R-:W-:Y:S01]  /*78f0*/  IMAD R26, R38.reuse, R30, RZ ;  /* 0x0000001e261a7224 */ /* 0x040fe200078e02ff */
[----:B------:R-:W-:Y:S01]  /*7900*/  I2IP.S8.S32.SAT R11, R11, R6, RZ ;  /* 0x000000060b0b7239 */ /* 0x000fe200000014ff */
[----:B------:R-:W-:Y:S01]  /*7910*/  IMAD R8, R7, R40, R8 ;  /* 0x0000002807087224 */ /* 0x000fe200078e0208 */
[----:B------:R-:W-:Y:S01]  /*7920*/  SHF.L.U32 R6, R51, 0x10, RZ ;  /* 0x0000001033067819 */ /* 0x000fe200000006ff */
[----:B------:R-:W-:Y:S01]  /*7930*/  IMAD R30, R38, R34, RZ ;  /* 0x00000022261e7224 */ /* 0x000fe200078e02ff */
[----:B------:R-:W-:Y:S01]  /*7940*/  SHF.R.S32.HI R34, RZ, 0x18, R50 ;  /* 0x00000018ff227819 */ /* 0x000fe20000011432 */
[----:B------:R-:W-:Y:S01]  /*7950*/  IMAD R9, R32, R40, R9 ;  /* 0x0000002820097224 */ /* 0x000fe200078e0209 */
[----:B------:R-:W-:Y:S01]  /*7960*/  SHF.R.S32.HI R6, RZ, 0x18, R6 ;  /* 0x00000018ff067819 */ /* 0x000fe20000011406 */
[----:B------:R-:W-:Y:S01]  /*7970*/  IMAD R15, R38, R15, RZ ;  /* 0x0000000f260f7224 */ /* 0x000fe200078e02ff */
[----:B------:R-:W-:Y:S01]  /*7980*/  I2IP.S8.S32.SAT R57, R5, R4, R11 ;  /* 0x0000000405397239 */ /* 0x000fe2000000140b */
[-C--:B------:R-:W-:Y:S01]  /*7990*/  IMAD R10, R33, R40.reuse, R10 ;  /* 0x00000028210a7224 */ /* 0x080fe200078e020a */
[----:B------:R-:W-:Y:S01]  /*79a0*/  SHF.L.U32 R5, R45, 0x10, RZ ;  /* 0x000000102d057819 */ /* 0x000fe200000006ff */
[----:B------:R-:W-:Y:S01]  /*79b0*/  IMAD.SHL.U32 R7, R51, 0x100, RZ ;  /* 0x0000010033077824 */ /* 0x000fe200078e00ff */
[----:B------:R-:W-:Y:S01]  /*79c0*/  PRMT R4, R45, 0x8880, RZ ;  /* 0x000088802d047816 */ /* 0x000fe200000000ff */
[-C--:B------:R-:W-:Y:S01]  /*79d0*/  IMAD R15, R34, R40.reuse, R15 ;  /* 0x00000028220f7224 */ /* 0x080fe200078e020f */
[----:B------:R-:W-:Y:S01]  /*79e0*/  SHF.R.S32.HI R5, RZ, 0x18, R5 ;  /* 0x00000018ff057819 */ /* 0x000fe20000011405 */
[-C--:B------:R-:W-:Y:S01]  /*79f0*/  IMAD R12, R3, R40.reuse, R12 ;  /* 0x00000028030c7224 */ /* 0x080fe200078e020c */
[----:B------:R-:W-:Y:S01]  /*7a00*/  SHF.R.S32.HI R7, RZ, 0x18, R7 ;  /* 0x00000018ff077819 */ /* 0x000fe20000011407 */
[----:B------:R-:W-:Y:S01]  /*7a10*/  IMAD R13, R6, R40, R13 ;  /* 0x00000028060d7224 */ /* 0x000fe200078e020d */
[----:B------:R-:W-:Y:S01]  /*7a20*/  I2IP.S8.S32.SAT R15, R15, R10, RZ ;  /* 0x0000000a0f0f7239 */ /* 0x000fe200000014ff */
[----:B------:R-:W-:Y:S01]  /*7a30*/  IMAD R19, R38, R19, RZ ;  /* 0x0000001326137224 */ /* 0x000fe200078e02ff */
[----:B------:R-:W-:Y:S01]  /*7a40*/  SHF.R.S32.HI R10, RZ, 0x18, R51 ;  /* 0x00000018ff0a7819 */ /* 0x000fe20000011433 */
[----:B------:R-:W-:Y:S01]  /*7a50*/  IMAD R14, R7, R40, R14 ;  /* 0x00000028070e7224 */ /* 0x000fe200078e020e */
[----:B------:R-:W-:Y:S01]  /*7a60*/  PRMT R3, R44, 0x8880, RZ ;  /* 0x000088802c037816 */ /* 0x000fe200000000ff */
[----:B------:R-:W-:Y:S01]  /*7a70*/  IMAD R23, R38, R23, RZ ;  /* 0x0000001726177224 */ /* 0x000fe200078e02ff */
[----:B------:R-:W-:Y:S01]  /*7a80*/  I2IP.S8.S32.SAT R58, R9, R8, R15 ;  /* 0x00000008093a7239 */ /* 0x000fe2000000140f */
[-C--:B------:R-:W-:Y:S02]  /*7a90*/  IMAD R19, R10, R40.reuse, R19 ;  /* 0x000000280a137224 */ /* 0x080fe400078e0213 */
[-C--:B------:R-:W-:Y:S01]  /*7aa0*/  IMAD R16, R3, R40.reuse, R16 ;  /* 0x0000002803107224 */ /* 0x080fe200078e0210 */
[----:B------:R-:W-:Y:S01]  /*7ab0*/  SHF.R.S32.HI R3, RZ, 0x18, R44 ;  /* 0x00000018ff037819 */ /* 0x000fe2000001142c */
[----:B------:R-:W-:Y:S01]  /*7ac0*/  IMAD R17, R0, R40, R17 ;  /* 0x0000002800117224 */ /* 0x000fe200078e0211 */
[----:B------:R-:W-:Y:S01]  /*7ad0*/  I2IP.S8.S32.SAT R14, R19, R14, RZ ;  /* 0x0000000e130e7239 */ /* 0x000fe200000014ff */
[----:B------:R-:W-:Y:S02]  /*7ae0*/  IMAD.SHL.U32 R0, R45, 0x100, RZ ;  /* 0x000001002d007824 */ /* 0x000fe400078e00ff */
[-C--:B------:R-:W-:Y:S01]  /*7af0*/  IMAD R18, R2, R40.reuse, R18 ;  /* 0x0000002802127224 */ /* 0x080fe200078e0212 */
[----:B------:R-:W-:Y:S01]  /*7b00*/  SHF.R.S32.HI R2, RZ, 0x18, R45 ;  /* 0x00000018ff027819 */ /* 0x000fe2000001142d */
[-C--:B------:R-:W-:Y:S01]  /*7b10*/  IMAD R23, R3, R40.reuse, R23 ;  /* 0x0000002803177224 */ /* 0x080fe200078e0217 */
[----:B------:R-:W-:Y:S01]  /*7b20*/  SHF.R.S32.HI R0, RZ, 0x18, R0 ;  /* 0x00000018ff007819 */ /* 0x000fe20000011400 */
[-C--:B------:R-:W-:Y:S01]  /*7b30*/  IMAD R20, R4, R40.reuse, R20 ;  /* 0x0000002804147224 */ /* 0x080fe200078e0214 */
[C---:B------:R-:W-:Y:S01]  /*7b40*/  SHF.L.U32 R4, R46.reuse, 0x10, RZ ;  /* 0x000000102e047819 */ /* 0x040fe200000006ff */
[-C--:B------:R-:W-:Y:S01]  /*7b50*/  IMAD R21, R5, R40.reuse, R21 ;  /* 0x0000002805157224 */ /* 0x080fe200078e0215 */
[----:B------:R-:W-:Y:S01]  /*7b60*/  PRMT R3, R46, 0x8880, RZ ;  /* 0x000088802e037816 */ /* 0x000fe200000000ff */
[----:B------:R-:W-:Y:S01]  /*7b70*/  IMAD R27, R38, R27, RZ ;  /* 0x0000001b261b7224 */ /* 0x000fe200078e02ff */
[----:B------:R-:W-:Y:S01]  /*7b80*/  SHF.L.U32 R5, R46, 0x8, RZ ;  /* 0x000000082e057819 */ /* 0x000fe200000006ff */
[-C--:B------:R-:W-:Y:S01]  /*7b90*/  IMAD R22, R0, R40.reuse, R22 ;  /* 0x0000002800167224 */ /* 0x080fe200078e0216 */
[----:B------:R-:W-:Y:S01]  /*7ba0*/  SHF.R.S32.HI R4, RZ, 0x18, R4 ;  /* 0x00000018ff047819 */ /* 0x000fe20000011404 */
[-C--:B------:R-:W-:Y:S01]  /*7bb0*/  IMAD R27, R2, R40.reuse, R27 ;  /* 0x00000028021b7224 */ /* 0x080fe200078e021b */
[----:B------:R-:W-:Y:S01]  /*7bc0*/  SHF.R.S32.HI R5, RZ, 0x18, R5 ;  /* 0x00000018ff057819 */ /* 0x000fe20000011405 */
[-C--:B------:R-:W-:Y:S01]  /*7bd0*/  IMAD R24, R3, R40.reuse, R24 ;  /* 0x0000002803187224 */ /* 0x080fe200078e0218 */
[C---:B------:R-:W-:Y:S01]  /*7be0*/  SHF.L.U32 R3, R47.reuse, 0x10, RZ ;  /* 0x000000102f037819 */ /* 0x040fe200000006ff */
[-C--:B------:R-:W-:Y:S01]  /*7bf0*/  IMAD R25, R4, R40.reuse, R25 ;  /* 0x0000002804197224 */ /* 0x080fe200078e0219 */
[----:B------:R-:W-:Y:S01]  /*7c00*/  SHF.R.S32.HI R0, RZ, 0x18, R46 ;  /* 0x00000018ff007819 */ /* 0x000fe2000001142e */
[----:B------:R-:W-:Y:S01]  /*7c10*/  IMAD R31, R38, R31, RZ ;  /* 0x0000001f261f7224 */ /* 0x000fe200078e02ff */
[----:B------:R-:W-:Y:S01]  /*7c20*/  PRMT R2, R47, 0x8880, RZ ;  /* 0x000088802f027816 */ /* 0x000fe200000000ff */
[-C--:B------:R-:W-:Y:S01]  /*7c30*/  IMAD R26, R5, R40.reuse, R26 ;  /* 0x00000028051a7224 */ /* 0x080fe200078e021a */
[----:B------:R-:W-:Y:S01]  /*7c40*/  SHF.L.U32 R4, R47, 0x8, RZ ;  /* 0x000000082f047819 */ /* 0x000fe200000006ff */
[-C--:B------:R-:W-:Y:S01]  /*7c50*/  IMAD R31, R0, R40.reuse, R31 ;  /* 0x00000028001f7224 */ /* 0x080fe200078e021f */
[----:B------:R-:W-:Y:S01]  /*7c60*/  SHF.R.S32.HI R3, RZ, 0x18, R3 ;  /* 0x00000018ff037819 */ /* 0x000fe20000011403 */
[-C--:B------:R-:W-:Y:S01]  /*7c70*/  IMAD R28, R2, R40.reuse, R28 ;  /* 0x00000028021c7224 */ /* 0x080fe200078e021c */
[----:B------:R-:W-:Y:S01]  /*7c80*/  SHF.R.S32.HI R4, RZ, 0x18, R4 ;  /* 0x00000018ff047819 */ /* 0x000fe20000011404 */
[----:B------:R-:W-:Y:S01]  /*7c90*/  IMAD R35, R38, R35, RZ ;  /* 0x0000002326237224 */ /* 0x000fe200078e02ff */
[----:B------:R-:W-:Y:S01]  /*7ca0*/  SHF.R.S32.HI R5, RZ, 0x18, R47 ;  /* 0x00000018ff057819 */ /* 0x000fe2000001142f */
[----:B------:R-:W-:Y:S01]  /*7cb0*/  IMAD R29, R3, R40, R29 ;  /* 0x00000028031d7224 */ /* 0x000fe200078e021d */
[----:B------:R-:W-:Y:S01]  /*7cc0*/  I2IP.S8.S32.SAT R59, R13, R12, R14 ;  /* 0x0000000c0d3b7239 */ /* 0x000fe2000000140e */
[----:B------:R-:W-:Y:S01]  /*7cd0*/  IMAD R30, R4, R40, R30 ;  /* 0x00000028041e7224 */ /* 0x000fe200078e021e */
[----:B------:R-:W-:Y:S01]  /*7ce0*/  I2IP.S8.S32.SAT R18, R23, R18, RZ ;  /* 0x0000001217127239 */ /* 0x000fe200000014ff */
[----:B------:R-:W-:Y:S01]  /*7cf0*/  IMAD R35, R5, R40, R35 ;  /* 0x0000002805237224 */ /* 0x000fe200078e0223 */
[----:B------:R-:W-:Y:S01]  /*7d00*/  I2IP.S8.S32.SAT R22, R27, R22, RZ ;  /* 0x000000161b167239 */ /* 0x000fe200000014ff */
[----:B------:R1:W-:Y:S01]  /*7d10*/  STS.128 [R69+UR44+0x5200], R56 ;  /* 0x0052003845007988 */ /* 0x0003e20008000c2c */
[----:B------:R-:W-:Y:S02]  /*7d20*/  I2IP.S8.S32.SAT R26, R31, R26, RZ ;  /* 0x0000001a1f1a7239 */ /* 0x000fe400000014ff */
[----:B------:R-:W-:Y:S02]  /*7d30*/  I2IP.S8.S32.SAT R19, R35, R30, RZ ;  /* 0x0000001e23137239 */ /* 0x000fe400000014ff */
[----:B------:R-:W-:Y:S02]  /*7d40*/  I2IP.S8.S32.SAT R16, R17, R16, R18 ;  /* 0x0000001011107239 */ /* 0x000fe40000001412 */
[----:B------:R-:W-:Y:S02]  /*7d50*/  I2IP.S8.S32.SAT R17, R21, R20, R22 ;  /* 0x0000001415117239 */ /* 0x000fe40000001416 */
        /* <DEDUP_REMOVED lines=13> */
[----:B------:R-:W-:Y:S02]  /*7e30*/  UIADD3 UR4, UP0, UPT, UR62, 0x680, URZ ;  /* 0x000006803e047890 */ /* 0x000fe4000ff1e0ff */
[----:B------:R-:W-:Y:S02]  /*7e40*/  UIADD3 UR9, UPT, UPT, UR49, 0x40, URZ ;  /* 0x0000004031097890 */ /* 0x000fe4000fffe0ff */
[----:B------:R-:W-:Y:S02]  /*7e50*/  UIADD3 UR8, UPT, UPT, UR44, 0x5200, URZ ;  /* 0x000052002c087890 */ /* 0x000fe4000fffe0ff */
[----:B------:R-:W-:Y:S01]  /*7e60*/  UIADD3.X UR5, UPT, UPT, URZ, UR63, URZ, UP0, !UPT ;  /* 0x0000003fff057290 */ /* 0x000fe200087fe4ff */
[----:B------:R-:W-:Y:S01]  /*7e70*/  UMOV UR10, UR50 ;  /* 0x00000032000a7c82 */ /* 0x000fe20008000000 */
[----:B------:R-:W-:Y:S07]  /*7e80*/  UMOV UR11, UR36 ;  /* 0x00000024000b7c82 */ /* 0x000fee0008000000 */
[----:B------:R2:W-:Y:S01]  /*7e90*/  UTMASTG.3D [UR8], [UR4] ;  /* 0x00000008040073b5 */ /* 0x0005e20008010000 */
[----:B------:R0:W-:Y:S01]  /*7ea0*/  UTMACMDFLUSH ;  /* 0x00000000000079b7 */ /* 0x0001e20000000000 */
[----:B--2---:R-:W-:Y:S04]  /*7eb0*/  DEPBAR.LE SB0, 0x1 ;  /* 0x000080400000791a */ /* 0x004fe80000000000 */
.L_x_115:
[----:B------:R-:W-:Y:S05]  /*7ec0*/  BSYNC.RECONVERGENT B0 ;  /* 0x0000000000007941 */ /* 0x000fea0003800200 */
.L_x_114:
        /* <DEDUP_REMOVED lines=14> */
.L_x_119:
[----:B------:R-:W-:Y:S05]  /*7fb0*/  BSYNC B0 ;  /* 0x0000000000007941 */ /* 0x000fea0003800000 */
.L_x_118:
[----:B------:R-:W-:Y:S01]  /*7fc0*/  ISETP.NE.AND P0, PT, R54, RZ, PT ;  /* 0x000000ff3600720c */ /* 0x000fe20003f05270 */
[----:B------:R-:W-:Y:S11]  /*7fd0*/  VIADD R84, R84, 0x1 ;  /* 0x0000000154547836 */ /* 0x000ff60000000000 */
[----:B------:R-:W-:Y:S01]  /*7fe0*/  @!UPT UIADD3 URZ, UPT, UPT, URZ, URZ, URZ ;  /* 0x000000fffffff290 */ /* 0x000fe2000fffe0ff */
[----:B------:R3:W4:Y:S04]  /*7ff0*/  @P0 LDS.128 R44, [R2+0x210] ;  /* 0x00021000022c0984 */ /* 0x0007280000000c00 */
        /* <DEDUP_REMOVED lines=9> */
[----:B---3--:R-:W-:Y:S02]  /*8090*/  VIADD R2, R0, 0x70 ;  /* 0x0000007000027836 */ /* 0x008fe40000000000 */
[----:B--2---:R-:W-:Y:S05]  /*80a0*/  IMAD.U32 R0, RZ, RZ, UR45 ;  /* 0x0000002dff007e24 */ /* 0x004fea000f8e00ff */
[----:B------:R-:W-:Y:S04]  /*80b0*/  PRMT R0, R0, 0x654, R2 ;  /* 0x0000065400007816 */ /* 0x000fe80000000002 */
[----:B-----5:R2:W-:Y:S02]  /*80c0*/  SYNCS.ARRIVE.TRANS64.RED.A1T0 RZ, [R0+URZ], RZ ;  /* 0x000000ff00ff79a7 */ /* 0x0205e400081004ff */
[----:B--2---:R-:W-:Y:S04]  /*80d0*/  SEL R0, RZ, 0x1, P0 ;  /* 0x00000001ff007807 */ /* 0x004fe80000000000 */
[----:B-1--4-:R-:W-:Y:S02]  /*80e0*/  LOP3.LUT R83, R83, R0, RZ, 0x3c, !PT ;  /* 0x0000000053537212 */ /* 0x012fe400078e3cff */
.L_x_117:
[----:B------:R-:W-:Y:S05]  /*80f0*/  BSYNC B1 ;  /* 0x0000000000017941 */ /* 0x000fea0003800000 */
.L_x_116:
        /* <DEDUP_REMOVED lines=21> */
.L_x_121:
        /* <DEDUP_REMOVED lines=36> */
[----:B------:R-:W-:Y:S01]  /*8490*/  SHF.L.U32 R0, R44, 0x10, RZ ;  /* 0x000000102c007819 */ /* 0x000fe200000006ff */
        /* <DEDUP_REMOVED lines=110> */
[----:B------:R-:W-:Y:S02]  /*8b80*/  UIADD3 UR4, UPT, UPT, UR44, 0x4200, URZ ;  /* 0x000042002c047890 */ /* 0x000fe4000fffe0ff */
[----:B------:R-:W-:Y:S01]  /*8b90*/  UIADD3 UR9, UPT, UPT, UR49, 0x80, URZ ;  /* 0x0000008031097890 */ /* 0x000fe2000fffe0ff */
[----:B------:R-:W-:Y:S01]  /*8ba0*/  UMOV UR10, UR50 ;  /* 0x00000032000a7c82 */ /* 0x000fe20008000000 */
[----:B------:R-:W-:Y:S02]  /*8bb0*/  UMOV UR11, UR36 ;  /* 0x00000024000b7c82 */ /* 0x000fe40008000000 */
        /* <DEDUP_REMOVED lines=8> */
.L_x_123:
[----:B------:R-:W-:Y:S05]  /*8c40*/  BSYNC.RECONVERGENT B0 ;  /* 0x0000000000007941 */ /* 0x000fea0003800200 */
.L_x_122:
        /* <DEDUP_REMOVED lines=14> */
.L_x_127:
[----:B------:R-:W-:Y:S05]  /*8d30*/  BSYNC B0 ;  /* 0x0000000000007941 */ /* 0x000fea0003800000 */
.L_x_126:
        /* <DEDUP_REMOVED lines=18> */
.L_x_125:
[----:B------:R-:W-:Y:S05]  /*8e60*/  BSYNC B1 ;  /* 0x0000000000017941 */ /* 0x000fea0003800000 */
.L_x_124:
        /* <DEDUP_REMOVED lines=21> */
.L_x_129:
[----:B------:R-:W-:Y:S01]  /*8fc0*/  ISETP.NE.AND P0, PT, R89, RZ, PT ;  /* 0x000000ff5900720c */ /* 0x000fe20003f05270 */
[----:B------:R-:W-:Y:S05]  /*8fd0*/  WARPSYNC.ALL ;  /* 0x0000000000007948 */ /* 0x000fea0003800000 */
[----:B------:R-:W-:Y:S01]  /*8fe0*/  IMAD.SHL.U32 R66, R49, 0x100, RZ ;  /* 0x0000010031427824 */ /* 0x000fe200078e00ff */
[----:B------:R-:W-:Y:S01]  /*8ff0*/  R2UR UR4, R39 ;  /* 0x00000000270472ca */ /* 0x000fe200000e0000 */
[----:B------:R-:W-:Y:S01]  /*9000*/  IMAD.SHL.U32 R60, R51, 0x100, RZ ;  /* 0x00000100333c7824 */ /* 0x000fe200078e00ff */
[C---:B------:R-:W-:Y:S01]  /*9010*/  SHF.L.U32 R2, R48.reuse, 0x10, RZ ;  /* 0x0000001030027819 */ /* 0x040fe200000006ff */
[----:B----4-:R-:W-:Y:S01]  /*9020*/  IMAD.SHL.U32 R54, R45, 0x100, RZ ;  /* 0x000001002d367824 */ /* 0x010fe200078e00ff */
[C---:B------:R-:W-:Y:S01]  /*9030*/  PRMT R0, R48.reuse, 0x8880, RZ ;  /* 0x0000888030007816 */ /* 0x040fe200000000ff */
[----:B------:R-:W-:Y:S01]  /*9040*/  BSSY.RECONVERGENT B0, `(.L_x_130) ;  /* 0x000009e000007945 */ /* 0x000fe20003800200 */
[----:B------:R-:W-:Y:S02]  /*9050*/  SHF.L.U32 R3, R48, 0x8, RZ ;  /* 0x0000000830037819 */ /* 0x000fe400000006ff */
[----:B------:R-:W-:Y:S02]  /*9060*/  SHF.R.S32.HI R2, RZ, 0x18, R2 ;  /* 0x00000018ff027819 */ /* 0x000fe40000011402 */
[----:B------:R-:W-:Y:S02]  /*9070*/  PRMT R68, R49, 0x8880, RZ ;  /* 0x0000888031447816 */ /* 0x000fe400000000ff */
[----:B------:R-:W-:Y:S01]  /*9080*/  SHF.R.S32.HI R3, RZ, 0x18, R3 ;  /* 0x00000018ff037819 */ /* 0x000fe20000011403 */
[----:B-1----:R-:W-:Y:S01]  /*9090*/  LDTM.16dp32bit_t0_t15.x32 R4, tmem[UR4+0xc0] ;  /* 0x0000c004000479ee */ /* 0x002fe20008a80000 */
[----:B------:R-:W1:Y:S01]  /*90a0*/  LDTM.16dp32bit_t16_t31.x32 R4, tmem[UR4+0xe0] ;  /* 0x0000e004000479ee */ /* 0x000e620008aa0000 */
[----:B------:R-:W-:Y:S01]  /*90b0*/  NOP ;  /* 0x0000000000007918 */ /* 0x000fe20000000000 */
[----:B------:R-:W-:Y:S02]  /*90c0*/  SHF.L.U32 R63, R50, 0x8, RZ ;  /* 0x00000008323f7819 */ /* 0x000fe400000006ff */
[C---:B------:R-:W-:Y:S02]  /*90d0*/  PRMT R62, R51.reuse, 0x8880, RZ ;  /* 0x00008880333e7816 */ /* 0x040fe400000000ff */
[----:B------:R-:W-:Y:S02]  /*90e0*/  SHF.L.U32 R61, R51, 0x10, RZ ;  /* 0x00000010333d7819 */ /* 0x000fe400000006ff */
[----:B------:R-:W-:Y:S02]  /*90f0*/  R2UR UR5, R52 ;  /* 0x00000000340572ca */ /* 0x000fe400000e0000 */
[----:B------:R-:W-:Y:S01]  /*9100*/  SHF.R.S32.HI R39, RZ, 0x18, R48 ;  /* 0x00000018ff277819 */ /* 0x000fe20000011430 */
[----:B------:R-:W-:Y:S01]  /*9110*/  IMAD.SHL.U32 R48, R47, 0x100, RZ ;  /* 0x000001002f307824 */ /* 0x000fe200078e00ff */
[----:B------:R-:W-:Y:S02]  /*9120*/  SHF.L.U32 R67, R49, 0x10, RZ ;  /* 0x0000001031437819 */ /* 0x000fe400000006ff */
[C---:B------:R-:W-:Y:S02]  /*9130*/  PRMT R65, R50.reuse, 0x8880, RZ ;  /* 0x0000888032417816 */ /* 0x040fe400000000ff */
[----:B------:R-:W-:Y:S02]  /*9140*/  SHF.R.S32.HI R41, RZ, 0x18, R49 ;  /* 0x00000018ff297819 */ /* 0x000fe40000011431 */
[----:B------:R-:W-:Y:S02]  /*9150*/  SHF.L.U32 R64, R50, 0x10, RZ ;  /* 0x0000001032407819 */ /* 0x000fe400000006ff */
[----:B------:R-:W-:Y:S01]  /*9160*/  SHF.R.S32.HI R42, RZ, 0x18, R50 ;  /* 0x00000018ff2a7819 */ /* 0x000fe20000011432 */
[----:B------:R-:W-:Y:S01]  /*9170*/  UIADD3 UR4, UPT, UPT, UR5, 0xe0, URZ ;  /* 0x000000e005047890 */ /* 0x000fe2000fffe0ff */
[----:B------:R-:W-:Y:S01]  /*9180*/  PRMT R59, R44, 0x8880, RZ ;  /* 0x000088802c3b7816 */ /* 0x000fe200000000ff */
[C---:B-1----:R-:W-:Y:S02]  /*9190*/  IMAD R4, R38.reuse, R4, RZ ;  /* 0x0000000426047224 */ /* 0x042fe400078e02ff */
[----:B------:R-:W-:Y:S01]  /*91a0*/  UPRMT UR4, UR45, 0x654, UR4 ;  /* 0x000006542d047896 */ /* 0x000fe20008000004 */
[C---:B------:R-:W-:Y:S01]  /*91b0*/  IMAD R5, R38.reuse, R5, RZ ;  /* 0x0000000526057224 */ /* 0x040fe200078e02ff */
[----:B------:R-:W-:Y:S01]  /*91c0*/  SHF.R.S32.HI R43, RZ, 0x18, R51 ;  /* 0x00000018ff2b7819 */ /* 0x000fe20000011433 */
[----:B------:R-:W-:Y:S01]  /*91d0*/  IMAD R6, R38, R6, RZ ;  /* 0x0000000626067224 */ /* 0x000fe200078e02ff */
[----:B------:R-:W-:Y:S01]  /*91e0*/  SHF.L.U32 R51, R46, 0x8, RZ ;  /* 0x000000082e337819 */ /* 0x000fe200000006ff */
[----:B------:R-:W-:Y:S01]  /*91f0*/  IMAD R4, R0, R40, R4 ;  /* 0x0000002800047224 */ /* 0x000fe200078e0204 */
[----:B------:R-:W-:Y:S01]  /*9200*/  MOV R0, R68 ;  /* 0x0000004400007202 */ /* 0x000fe20000000f00 */
[----:B------:R-:W-:Y:S01]  /*9210*/  IMAD R7, R38, R7, RZ ;  /* 0x0000000726077224 */ /* 0x000fe200078e02ff */
[----:B------:R-:W-:Y:S01]  /*9220*/  SHF.L.U32 R58, R44, 0x10, RZ ;  /* 0x000000102c3a7819 */ /* 0x000fe200000006ff */
[-C--:B------:R-:W-:Y:S01]  /*9230*/  IMAD R5, R2, R40.reuse, R5 ;  /* 0x0000002802057224 */ /* 0x080fe200078e0205 */
[----:B------:R-:W-:Y:S01]  /*9240*/  SYNCS.ARRIVE.TRANS64.RED.A1T0 RZ, [UR4], RZ ;  /* 0x000000ffffff79a7 */ /* 0x000fe20008100404 */
[----:B------:R-:W-:Y:S01]  /*9250*/  IMAD R6, R3, R40, R6 ;  /* 0x0000002803067224 */ /* 0x000fe200078e0206 */
[----:B------:R-:W-:Y:S01]  /*9260*/  SHF.R.S32.HI R2, RZ, 0x18, R67 ;  /* 0x00000018ff027819 */ /* 0x000fe20000011443 */
[C---:B------:R-:W-:Y:S01]  /*9270*/  IMAD R8, R38.reuse, R8, RZ ;  /* 0x0000000826087224 */ /* 0x040fe200078e02ff */
[----:B------:R-:W-:Y:S01]  /*9280*/  SHF.R.S32.HI R3, RZ, 0x18, R66 ;  /* 0x00000018ff037819 */ /* 0x000fe20000011442 */
[-C--:B------:R-:W-:Y:S01]  /*9290*/  IMAD R7, R39, R40.reuse, R7 ;  /* 0x0000002827077224 */ /* 0x080fe200078e0207 */
[----:B------:R-:W-:Y:S01]  /*92a0*/  MOV R39, R65 ;  /* 0x0000004100277202 */ /* 0x000fe20000000f00 */
[----:B------:R-:W-:Y:S01]  /*92b0*/  IMAD R9, R38, R9, RZ ;  /* 0x0000000926097224 */ /* 0x000fe200078e02ff */
[C---:B------:R-:W-:Y:S01]  /*92c0*/  PRMT R56, R45.reuse, 0x8880, RZ ;  /* 0x000088802d387816 */ /* 0x040fe200000000ff */
[----:B------:R-:W-:Y:S01]  /*92d0*/  IMAD R8, R0, R40, R8 ;  /* 0x0000002800087224 */ /* 0x000fe200078e0208 */
[----:B------:R-:W-:Y:S01]  /*92e0*/  SHF.L.U32 R55, R45, 0x10, RZ ;  /* 0x000000102d377819 */ /* 0x000fe200000006ff */
[----:B------:R-:W-:Y:S01]  /*92f0*/  IMAD R10, R38, R10, RZ ;  /* 0x0000000a260a7224 */ /* 0x000fe200078e02ff */
[----:B------:R-:W-:Y:S01]  /*9300*/  PRMT R53, R46, 0x8880, RZ ;  /* 0x000088802e357816 */ /* 0x000fe200000000ff */
[----:B------:R-:W-:Y:S01]  /*9310*/  IMAD R9, R2, R40, R9 ;  /* 0x0000002802097224 */ /* 0x000fe200078e0209 */
[----:B------:R-:W-:Y:S01]  /*9320*/  SHF.R.S32.HI R45, RZ, 0x18, R45 ;  /* 0x00000018ff2d7819 */ /* 0x000fe2000001142d */
[----:B------:R-:W-:Y:S01]  /*9330*/  IMAD R0, R38, R20, RZ ;  /* 0x0000001426007224 */ /* 0x000fe200078e02ff */
[----:B------:R-:W-:Y:S01]  /*9340*/  SHF.L.U32 R52, R46, 0x10, RZ ;  /* 0x000000102e347819 */ /* 0x000fe200000006ff */
[C---:B------:R-:W-:Y:S01]  /*9350*/  IMAD R11, R38.reuse, R11, RZ ;  /* 0x0000000b260b7224 */ /* 0x040fe200078e02ff */
[C---:B------:R-:W-:Y:S01]  /*9360*/  PRMT R50, R47.reuse, 0x8880, RZ ;  /* 0x000088802f327816 */ /* 0x040fe200000000ff */
[C---:B------:R-:W-:Y:S01]  /*9370*/  IMAD R2, R38.reuse, R21, RZ ;  /* 0x0000001526027224 */ /* 0x040fe200078e02ff */
[----:B------:R-:W-:Y:S01]  /*9380*/  SHF.R.S32.HI R46, RZ, 0x18, R46 ;  /* 0x00000018ff2e7819 */ /* 0x000fe2000001142e */
[C---:B------:R-:W-:Y:S01]  /*9390*/  IMAD R20, R38.reuse, R24, RZ ;  /* 0x0000001826147224 */ /* 0x040fe200078e02ff */
[----:B------:R-:W-:Y:S01]  /*93a0*/  SHF.L.U32 R49, R47, 0x10, RZ ;  /* 0x000000102f317819 */ /* 0x000fe200000006ff */
[C---:B------:R-:W-:Y:S01]  /*93b0*/  IMAD R21, R38.reuse, R25, RZ ;  /* 0x0000001926157224 */ /* 0x040fe200078e02ff */
[----:B------:R-:W-:Y:S01]  /*93c0*/  SHF.R.S32.HI R47, RZ, 0x18, R47 ;  /* 0x00000018ff2f7819 */ /* 0x000fe2000001142f */
[----:B------:R-:W-:Y:S01]  /*93d0*/  IMAD R24, R38, R28, RZ ;  /* 0x0000001c26187224 */ /* 0x000fe200078e02ff */
[----:B------:R-:W-:Y:S01]  /*93e0*/  SHF.L.U32 R57, R44, 0x8, RZ ;  /* 0x000000082c397819 */ /* 0x000fe200000006ff */
[----:B------:R-:W-:Y:S01]  /*93f0*/  IMAD R10, R3, R40, R10 ;  /* 0x00000028030a7224 */ /* 0x000fe200078e020a */
[----:B------:R-:W-:Y:S01]  /*9400*/  SHF.R.S32.HI R44, RZ, 0x18, R44 ;  /* 0x00000018ff2c7819 */ /* 0x000fe2000001142c */
[----:B------:R-:W-:Y:S01]  /*9410*/  IMAD R12, R38, R12, RZ ;  /* 0x0000000c260c7224 */ /* 0x000fe200078e02ff */
[----:B------:R-:W-:Y:S01]  /*9420*/  IADD3 R36, PT, PT, R36, 0x1, RZ ;  /* 0x0000000124247810 */ /* 0x000fe20007ffe0ff */
[C---:B------:R-:W-:Y:S02]  /*9430*/  IMAD R25, R38.reuse, R29, RZ ;  /* 0x0000001d26197224 */ /* 0x040fe400078e02ff */
[C---:B------:R-:W-:Y:S01]  /*9440*/  IMAD R28, R38.reuse, R32, RZ ;  /* 0x00000020261c7224 */ /* 0x040fe200078e02ff */
[----:B------:R-:W-:Y:S01]  /*9450*/  SHF.R.S32.HI R32, RZ, 0x18, R64 ;  /* 0x00000018ff207819 */ /* 0x000fe20000011440 */
[C---:B------:R-:W-:Y:S01]  /*9460*/  IMAD R29, R38.reuse, R33, RZ ;  /* 0x00000021261d7224 */ /* 0x040fe200078e02ff */
[----:B------:R-:W-:Y:S01]  /*9470*/  I2IP.S8.S32.SAT R33, R7, R6, RZ ;  /* 0x0000000607217239 */ /* 0x000fe200000014ff */
[----:B------:R-:W-:Y:S01]  /*9480*/  IMAD R11, R41, R40, R11 ;  /* 0x00000028290b7224 */ /* 0x000fe200078e020b */
[----:B------:R-:W-:Y:S01]  /*9490*/  SHF.R.S32.HI R6, RZ, 0x18, R63 ;  /* 0x00000018ff067819 */ /* 0x000fe2000001143f */
[C---:B------:R-:W-:Y:S01]  /*94a0*/  IMAD R13, R38.reuse, R13, RZ ;  /* 0x0000000d260d7224 */ /* 0x040fe200078e02ff */
[----:B------:R-:W-:Y:S01]  /*94b0*/  MOV R7, R62 ;  /* 0x0000003e00077202 */ /* 0x000fe20000000f00 */
[C---:B------:R-:W-:Y:S02]  /*94c0*/  IMAD R14, R38.reuse, R14, RZ ;  /* 0x0000000e260e7224 */ /* 0x040fe400078e02ff */
[C---:B------:R-:W-:Y:S02]  /*94d0*/  IMAD R3, R38.reuse, R22, RZ ;  /* 0x0000001626037224 */ /* 0x040fe400078e02ff */
[----:B------:R-:W-:Y:S02]  /*94e0*/  IMAD R12, R39, R40, R12 ;  /* 0x00000028270c7224 */ /* 0x000fe400078e020c */
[C---:B------:R-:W-:Y:S02]  /*94f0*/  IMAD R22, R38.reuse, R26, RZ ;  /* 0x0000001a26167224 */ /* 0x040fe400078e02ff */
[C---:B------:R-:W-:Y:S02]  /*9500*/  IMAD R15, R38.reuse, R15, RZ ;  /* 0x0000000f260f7224 */ /* 0x040fe400078e02ff */
[----:B------:R-:W-:Y:S02]  /*9510*/  IMAD R26, R38, R30, RZ ;  /* 0x0000001e261a7224 */ /* 0x000fe400078e02ff */
[----:B------:R-:W-:Y:S02]  /*9520*/  IMAD R13, R32, R40, R13 ;  /* 0x00000028200d7224 */ /* 0x000fe400078e020d */
[C---:B------:R-:W-:Y:S01]  /*9530*/  IMAD R30, R38.reuse, R34, RZ ;  /* 0x00000022261e7224 */ /* 0x040fe200078e02ff */
[----:B------:R-:W-:Y:S01]  /*9540*/  I2IP.S8.S32.SAT R34, R11, R10, RZ ;  /* 0x0000000a0b227239 */ /* 0x000fe200000014ff */
[----:B------:R-:W-:Y:S01]  /*9550*/  IMAD R16, R38, R16, RZ ;  /* 0x0000001026107224 */ /* 0x000fe200078e02ff */
[----:B------:R-:W-:Y:S01]  /*9560*/  SHF.R.S32.HI R10, RZ, 0x18, R61 ;  /* 0x00000018ff0a7819 */ /* 0x000fe2000001143d */
[----:B------:R-:W-:Y:S01]  /*9570*/  IMAD R14, R6, R40, R14 ;  /* 0x00000028060e7224 */ /* 0x000fe200078e020e */
[----:B------:R-:W-:Y:S01]  /*9580*/  I2IP.S8.S32.SAT R61, R9, R8, R34 ;  /* 0x00000008093d7239 */ /* 0x000fe20000001422 */
[----:B------:R-:W-:Y:S01]  /*9590*/  IMAD R17, R38, R17, RZ ;  /* 0x0000001126117224 */ /* 0x000fe200078e02ff */
[----:B------:R-:W-:Y:S01]  /*95a0*/  SHF.R.S32.HI R11, RZ, 0x18, R60 ;  /* 0x00000018ff0b7819 */ /* 0x000fe2000001143c */
[----:B------:R-:W-:Y:S01]  /*95b0*/  IMAD R15, R42, R40, R15 ;  /* 0x000000282a0f7224 */ /* 0x000fe200078e020f */
[----:B------:R-:W-:Y:S01]  /*95c0*/  I2IP.S8.S32.SAT R60, R5, R4, R33 ;  /* 0x00000004053c7239 */ /* 0x000fe20000001421 */
[C---:B------:R-:W-:Y:S01]  /*95d0*/  IMAD R18, R38.reuse, R18, RZ ;  /* 0x0000001226127224 */ /* 0x040fe200078e02ff */
[----:B------:R-:W-:Y:S01]  /*95e0*/  SHF.R.S32.HI R5, RZ, 0x18, R58 ;  /* 0x00000018ff057819 */ /* 0x000fe2000001143a */
[----:B------:R-:W-:Y:S01]  /*95f0*/  IMAD R16, R7, R40, R16 ;  /* 0x0000002807107224 */ /* 0x000fe200078e0210 */
[----:B------:R-:W-:Y:S01]  /*9600*/  I2IP.S8.S32.SAT R14, R15, R14, RZ ;  /* 0x0000000e0f0e7239 */ /* 0x000fe200000014ff */
[----:B------:R-:W-:Y:S01]  /*9610*/  IMAD R19, R38, R19, RZ ;  /* 0x0000001326137224 */ /* 0x000fe200078e02ff */
[----:B------:R-:W-:Y:S01]  /*9620*/  SHF.R.S32.HI R7, RZ, 0x18, R48 ;  /* 0x00000018ff077819 */ /* 0x000fe20000011430 */
[----:B------:R-:W-:Y:S01]  /*9630*/  IMAD R17, R10, R40, R17 ;  /* 0x000000280a117224 */ /* 0x000fe200078e0211 */
[----:B------:R-:W-:Y:S01]  /*9640*/  I2IP.S8.S32.SAT R62, R13, R12, R14 ;  /* 0x0000000c0d3e7239 */ /* 0x000fe2000000140e */
[-C--:B------:R-:W-:Y:S01]  /*9650*/  IMAD R18, R11, R40.reuse, R18 ;  /* 0x000000280b127224 */ /* 0x080fe200078e0212 */
[----:B------:R-:W-:Y:S01]  /*9660*/  SHF.R.S32.HI R6, RZ, 0x18, R57 ;  /* 0x00000018ff067819 */ /* 0x000fe20000011439 */
[----:B------:R-:W-:Y:S02]  /*9670*/  IMAD.MOV.U32 R4, RZ, RZ, R59 ;  /* 0x000000ffff047224 */ /* 0x000fe400078e003b */
[-C--:B------:R-:W-:Y:S02]  /*9680*/  IMAD R19, R43, R40.reuse, R19 ;  /* 0x000000282b137224 */ /* 0x080fe400078e0213 */
[----:B------:R-:W-:Y:S01]  /*9690*/  IMAD R0, R4, R40, R0 ;  /* 0x0000002804007224 */ /* 0x000fe200078e0200 */
[----:B------:R-:W-:Y:S01]  /*96a0*/  MOV R4, R56 ;  /* 0x0000003800047202 */ /* 0x000fe20000000f00 */
[----:B------:R-:W-:Y:S01]  /*96b0*/  IMAD R23, R38, R23, RZ ;  /* 0x0000001726177224 */ /* 0x000fe200078e02ff */
[----:B------:R-:W-:Y:S01]  /*96c0*/  I2IP.S8.S32.SAT R18, R19, R18, RZ ;  /* 0x0000001213127239 */ /* 0x000fe200000014ff */
[-C--:B------:R-:W-:Y:S01]  /*96d0*/  IMAD R2, R5, R40.reuse, R2 ;  /* 0x0000002805027224 */ /* 0x080fe200078e0202 */
[----:B------:R-:W-:Y:S01]  /*96e0*/  SHF.R.S32.HI R5, RZ, 0x18, R55 ;  /* 0x00000018ff057819 */ /* 0x000fe20000011437 */
[----:B------:R-:W-:Y:S01]  /*96f0*/  IMAD R3, R6, R40, R3 ;  /* 0x0000002806037224 */ /* 0x000fe200078e0203 */
[----:B------:R-:W-:Y:S01]  /*9700*/  I2IP.S8.S32.SAT R63, R17, R16, R18 ;  /* 0x00000010113f7239 */ /* 0x000fe20000001412 */
[-C--:B------:R-:W-:Y:S01]  /*9710*/  IMAD R23, R44, R40.reuse, R23 ;  /* 0x000000282c177224 */ /* 0x080fe200078e0217 */
[----:B------:R-:W-:Y:S01]  /*9720*/  SHF.R.S32.HI R6, RZ, 0x18, R54 ;  /* 0x00000018ff067819 */ /* 0x000fe20000011436 */
[-C--:B------:R-:W-:Y:S01]  /*9730*/  IMAD R20, R4, R40.reuse, R20 ;  /* 0x0000002804147224 */ /* 0x080fe200078e0214 */
[----:B------:R-:W-:Y:S01]  /*9740*/  MOV R4, R53 ;  /* 0x0000003500047202 */ /* 0x000fe20000000f00 */
[----:B------:R1:W-:Y:S01]  /*9750*/  STS.128 [R69+UR44+0x5200], R60 ;  /* 0x0052003c45007988 */ /* 0x0003e20008000c2c */
[----:B------:R-:W-:Y:S01]  /*9760*/  IMAD R27, R38, R27, RZ ;  /* 0x0000001b261b7224 */ /* 0x000fe200078e02ff */
[----:B------:R-:W-:Y:S01]  /*9770*/  I2IP.S8.S32.SAT R3, R23, R3, RZ ;  /* 0x0000000317037239 */ /* 0x000fe200000014ff */
[-C--:B------:R-:W-:Y:S01]  /*9780*/  IMAD R21, R5, R40.reuse, R21 ;  /* 0x0000002805157224 */ /* 0x080fe200078e0215 */
[----:B------:R-:W-:Y:S01]  /*9790*/  SHF.R.S32.HI R5, RZ, 0x18, R52 ;  /* 0x00000018ff057819 */ /* 0x000fe20000011434 */
[-C--:B------:R-:W-:Y:S01]  /*97a0*/  IMAD R22, R6, R40.reuse, R22 ;  /* 0x0000002806167224 */ /* 0x080fe200078e0216 */
[----:B------:R-:W-:Y:S01]  /*97b0*/  SHF.R.S32.HI R6, RZ, 0x18, R49 ;  /* 0x00000018ff067819 */ /* 0x000fe20000011431 */
[-C--:B------:R-:W-:Y:S02]  /*97c0*/  IMAD R27, R45, R40.reuse, R27 ;  /* 0x000000282d1b7224 */ /* 0x080fe400078e021b */
[-C--:B------:R-:W-:Y:S01]  /*97d0*/  IMAD R24, R4, R40.reuse, R24 ;  /* 0x0000002804187224 */ /* 0x080fe200078e0218 */
[----:B------:R-:W-:Y:S01]  /*97e0*/  SHF.R.S32.HI R4, RZ, 0x18, R51 ;  /* 0x00000018ff047819 */ /* 0x000fe20000011433 */
[----:B------:R-:W-:Y:S01]  /*97f0*/  IMAD R25, R5, R40, R25 ;  /* 0x0000002805197224 */ /* 0x000fe200078e0219 */
[----:B------:R-:W-:Y:S01]  /*9800*/  MOV R5, R50 ;  /* 0x0000003200057202 */ /* 0x000fe20000000f00 */
[----:B------:R-:W-:Y:S02]  /*9810*/  IMAD R31, R38, R31, RZ ;  /* 0x0000001f261f7224 */ /* 0x000fe400078e02ff */
[----:B------:R-:W-:Y:S01]  /*9820*/  IMAD R26, R4, R40, R26 ;  /* 0x00000028041a7224 */ /* 0x000fe200078e021a */
[----:B------:R-:W-:Y:S01]  /*9830*/  I2IP.S8.S32.SAT R4, R2, R0, R3 ;  /* 0x0000000002047239 */ /* 0x000fe20000001403 */
[-C--:B------:R-:W-:Y:S02]  /*9840*/  IMAD R31, R46, R40.reuse, R31 ;  /* 0x000000282e1f7224 */ /* 0x080fe400078e021f */
[----:B------:R-:W-:Y:S01]  /*9850*/  IMAD R28, R5, R40, R28 ;  /* 0x00000028051c7224 */ /* 0x000fe200078e021c */
[----:B------:R-:W-:Y:S01]  /*9860*/  I2IP.S8.S32.SAT R5, R27, R22, RZ ;  /* 0x000000161b057239 */ /* 0x000fe200000014ff */
[----:B------:R-:W-:Y:S01]  /*9870*/  IMAD R29, R6, R40, R29 ;  /* 0x00000028061d7224 */ /* 0x000fe200078e021d */
[----:B------:R-:W-:Y:S01]  /*9880*/  I2IP.S8.S32.SAT R6, R31, R26, RZ ;  /* 0x0000001a1f067239 */ /* 0x000fe200000014ff */
[----:B------:R-:W-:Y:S01]  /*9890*/  IMAD R35, R38, R35, RZ ;  /* 0x0000002326237224 */ /* 0x000fe200078e02ff */
[----:B------:R-:W-:Y:S01]  /*98a0*/  I2IP.S8.S32.SAT R5, R21, R20, R5 ;  /* 0x0000001415057239 */ /* 0x000fe20000001405 */
[----:B------:R-:W-:Y:S01]  /*98b0*/  IMAD R30, R7, R40, R30 ;  /* 0x00000028071e7224 */ /* 0x000fe200078e021e */
[----:B------:R-:W-:Y:S01]  /*98c0*/  I2IP.S8.S32.SAT R6, R25, R24, R6 ;  /* 0x0000001819067239 */ /* 0x000fe20000001406 */
[----:B------:R-:W-:Y:S05]  /*98d0*/  IMAD R35, R47, R40, R35 ;  /* 0x000000282f237224 */ /* 0x000fea00078e0223 */
[----:B------:R-:W-:Y:S04]  /*98e0*/  I2IP.S8.S32.SAT R7, R35, R30, RZ ;  /* 0x0000001e23077239 */ /* 0x000fe800000014ff */
[----:B------:R-:W-:Y:S05]  /*98f0*/  I2IP.S8.S32.SAT R7, R29, R28, R7 ;  /* 0x0000001c1d077239 */ /* 0x000fea0000001407 */
        /* <DEDUP_REMOVED lines=18> */
.L_x_131:
[----:B------:R-:W-:Y:S05]  /*9a20*/  BSYNC.RECONVERGENT B0 ;  /* 0x0000000000007941 */ /* 0x000fea0003800200 */
.L_x_130:
[----:B------:R-:W-:Y:S01]  /*9a30*/  R2UR UR4, R80 ;  /* 0x00000000500472ca */ /* 0x000fe200000e0000 */
[----:B------:R-:W-:Y:S01]  /*9a40*/  BAR.SYNC.DEFER_BLOCKING 0x1, 0x80 ;  /* 0x0042000000007b1d */ /* 0x000fe20000010000 */
[----:B------:R-:W-:Y:S01]  /*9a50*/  ISETP.NE.AND P0, PT, R81, 0x2, PT ;  /* 0x000000025100780c */ /* 0x000fe20003f05270 */
[----:B------:R-:W-:Y:S01]  /*9a60*/  UISETP.NE.AND UP0, UPT, UR46, URZ, UPT ;  /* 0x000000ff2e00728c */ /* 0x000fe2000bf05270 */
[----:B------:R-:W-:Y:S01]  /*9a70*/  ISETP.NE.AND P1, PT, R36, 0x4, PT ;  /* 0x000000042400780c */ /* 0x000fe20003f25270 */
[----:B------:R-:W-:Y:S01]  /*9a80*/  UIADD3 UR16, UPT, UPT, UR38, UR61, URZ ;  /* 0x0000003d26107290 */ /* 0x000fe2000fffe0ff */
[----:B------:R-:W-:Y:S02]  /*9a90*/  SEL R2, RZ, 0x1, P0 ;  /* 0x00000001ff027807 */ /* 0x000fe40000000000 */
[----:B------:R-:W-:Y:S02]  /*9aa0*/  SEL R0, RZ, 0x1, P1 ;  /* 0x00000001ff007807 */ /* 0x000fe40000800000 */
[----:B------:R-:W-:Y:S02]  /*9ab0*/  LOP3.LUT R85, R85, R2, RZ, 0x3c, !PT ;  /* 0x0000000255557212 */ /* 0x000fe400078e3cff */
[----:B------:R-:W-:Y:S01]  /*9ac0*/  LOP3.LUT R86, R86, R0, RZ, 0x3c, !PT ;  /* 0x0000000056567212 */ /* 0x000fe200078e3cff */
[----:B------:R-:W-:Y:S01]  /*9ad0*/  UIADD3 UR20, UPT, UPT, UR37, UR4, URZ ;  /* 0x0000000425147290 */ /* 0x000fe2000fffe0ff */
[----:B------:R-:W-:Y:S02]  /*9ae0*/  SEL R81, R81, RZ, P0 ;  /* 0x000000ff51517207 */ /* 0x000fe40000000000 */
[----:B------:R-:W-:Y:S01]  /*9af0*/  SEL R36, R36, RZ, P1 ;  /* 0x000000ff24247207 */ /* 0x000fe20000800000 */
[----:B------:R-:W-:Y:S01]  /*9b00*/  UMOV UR36, UR59 ;  /* 0x0000003b00247c82 */ /* 0x000fe20008000000 */
[----:B------:R-:W-:Y:S07]  /*9b10*/  BRA.U UP0, `(.L_x_132) ;  /* 0xffffffb900dc7547 */ /* 0x000fee000b83ffff */
[----:B------:R-:W-:Y:S05]  /*9b20*/  EXIT ;  /* 0x000000000000794d */ /* 0x000fea0003800000 */
.L_x_24:
[----:B--2---:R2:W3:Y:S02]  /*9b30*/  SYNCS.PHASECHK.TRANS64.TRYWAIT P0, [R0+URZ+0x110], R2 ;  /* 0x00011002000075a7 */ /* 0x0044e400080011ff */
[----:B---3--:R-:W-:Y:S05]  /*9b40*/  @!P0 NANOSLEEP.SYNCS 0x989680 ;  /* 0x009896800000895d */ /* 0x008fea0003900000 */
[----:B------:R-:W3:Y:S02]  /*9b50*/  @!P0 SYNCS.PHASECHK.TRANS64 P0, [R0+URZ+0x110], R2 ;  /* 0x00011002000085a7 */ /* 0x000ee400080010ff */
[----:B---3--:R-:W-:Y:S05]  /*9b60*/  @!P0 BRA `(.L_x_24) ;  /* 0xfffffffc00f08947 */ /* 0x008fea000383ffff */
[----:B------:R-:W-:Y:S05]  /*9b70*/  BRA `(.L_x_133) ;  /* 0xffffff8000347947 */ /* 0x000fea000383ffff */
.L_x_27:
[----:B-1----:R-:W-:-:S07]  /*9b80*/  MOV R0, UR33 ;  /* 0x0000002100007c02 */ /* 0x002fce0008000f00 */
.L_x_134:
[----:B-1----:R1:W2:Y:S02]  /*9b90*/  SYNCS.PHASECHK.TRANS64.TRYWAIT P0, [R0+URZ+0x28], R3 ;  /* 0x00002803000075a7 */ /* 0x0022a400080011ff */
[----:B--2---:R-:W-:Y:S05]  /*9ba0*/  @!P0 NANOSLEEP.SYNCS 0x989680 ;  /* 0x009896800000895d */ /* 0x004fea0003900000 */
[----:B------:R-:W2:Y:S02]  /*9bb0*/  @!P0 SYNCS.PHASECHK.TRANS64 P0, [R0+URZ+0x28], R3 ;  /* 0x00002803000085a7 */ /* 0x000ea400080010ff */
[----:B--2---:R-:W-:Y:S05]  /*9bc0*/  @!P0 BRA `(.L_x_134) ;  /* 0xfffffffc00f08947 */ /* 0x004fea000383ffff */
[----:B------:R-:W-:Y:S05]  /*9bd0*/  BRA `(.L_x_26) ;  /* 0xffffff8000807947 */ /* 0x000fea000383ffff */
.L_x_34:
[----:B-1----:R-:W-:-:S07]  /*9be0*/  MOV R0, UR17 ;  /* 0x0000001100007c02 */ /* 0x002fce0008000f00 */
.L_x_135:
[----:B-1----:R1:W2:Y:S02]  /*9bf0*/  SYNCS.PHASECHK.TRANS64.TRYWAIT P0, [R0+URZ+0x28], R3 ;  /* 0x00002803000075a7 */ /* 0x0022a400080011ff */
[----:B--2---:R-:W-:Y:S05]  /*9c00*/  @!P0 NANOSLEEP.SYNCS 0x989680 ;  /* 0x009896800000895d */ /* 0x004fea0003900000 */
[----:B------:R-:W2:Y:S02]  /*9c10*/  @!P0 SYNCS.PHASECHK.TRANS64 P0, [R0+URZ+0x28], R3 ;  /* 0x00002803000085a7 */ /* 0x000ea400080010ff */
[----:B--2---:R-:W-:Y:S05]  /*9c20*/  @!P0 BRA `(.L_x_135) ;  /* 0xfffffffc00f08947 */ /* 0x004fea000383ffff */
[----:B------:R-:W-:Y:S05]  /*9c30*/  BRA `(.L_x_33) ;  /* 0xffffff8400407947 */ /* 0x000fea000383ffff */
.L_x_39:
[----:B-1----:R1:W2:Y:S02]  /*9c40*/  SYNCS.PHASECHK.TRANS64.TRYWAIT P0, [R3+URZ+0xa0], R0 ;  /* 0x0000a000030075a7 */ /* 0x0022a400080011ff */
[----:B--2---:R-:W-:Y:S05]  /*9c50*/  @!P0 NANOSLEEP.SYNCS 0x989680 ;  /* 0x009896800000895d */ /* 0x004fea0003900000 */
[----:B------:R-:W2:Y:S02]  /*9c60*/  @!P0 SYNCS.PHASECHK.TRANS64 P0, [R3+URZ+0xa0], R0 ;  /* 0x0000a000030085a7 */ /* 0x000ea400080010ff */
[----:B--2---:R-:W-:Y:S05]  /*9c70*/  @!P0 BRA `(.L_x_39) ;  /* 0xfffffffc00f08947 */ /* 0x004fea000383ffff */
[----:B------:R-:W-:Y:S05]  /*9c80*/  BRA `(.L_x_136) ;  /* 0xffffff8400e87947 */ /* 0x000fea000383ffff */
.L_x_43:
[----:B------:R-:W-:-:S07]  /*9c90*/  MOV R0, UR4 ;  /* 0x0000000400007c02 */ /* 0x000fce0008000f00 */
.L_x_137:
[----:B-1----:R1:W2:Y:S02]  /*9ca0*/  SYNCS.PHASECHK.TRANS64.TRYWAIT P0, [R0+URZ], R2 ;  /* 0x00000002000075a7 */ /* 0x0022a400080011ff */
[----:B--2---:R-:W-:Y:S05]  /*9cb0*/  @!P0 NANOSLEEP.SYNCS 0x989680 ;  /* 0x009896800000895d */ /* 0x004fea0003900000 */
[----:B------:R-:W2:Y:S02]  /*9cc0*/  @!P0 SYNCS.PHASECHK.TRANS64 P0, [R0+URZ], R2 ;  /* 0x00000002000085a7 */ /* 0x000ea400080010ff */
[----:B--2---:R-:W-:Y:S05]  /*9cd0*/  @!P0 BRA `(.L_x_137) ;  /* 0xfffffffc00f08947 */ /* 0x004fea000383ffff */
[----:B------:R-:W-:Y:S05]  /*9ce0*/  BRA `(.L_x_138) ;  /* 0xffffff8c00907947 */ /* 0x000fea000383ffff */
.L_x_44:
[----:B------:R-:W-:-:S07]  /*9cf0*/  MOV R0, UR5 ;  /* 0x0000000500007c02 */ /* 0x000fce0008000f00 */
.L_x_139:
[----:B-1----:R1:W2:Y:S02]  /*9d00*/  SYNCS.PHASECHK.TRANS64.TRYWAIT P0, [R0+URZ], R3 ;  /* 0x00000003000075a7 */ /* 0x0022a400080011ff */
[----:B--2---:R-:W-:Y:S05]  /*9d10*/  @!P0 NANOSLEEP.SYNCS 0x989680 ;  /* 0x009896800000895d */ /* 0x004fea0003900000 */
[----:B------:R-:W2:Y:S02]  /*9d20*/  @!P0 SYNCS.PHASECHK.TRANS64 P0, [R0+URZ], R3 ;  /* 0x00000003000085a7 */ /* 0x000ea400080010ff */
[----:B--2---:R-:W-:Y:S05]  /*9d30*/  @!P0 BRA `(.L_x_139) ;  /* 0xfffffffc00f08947 */ /* 0x004fea000383ffff */
[----:B------:R-:W-:Y:S05]  /*9d40*/  BRA `(.L_x_140) ;  /* 0xffffff8c009c7947 */ /* 0x000fea000383ffff */
.L_x_45:
[----:B------:R-:W-:-:S07]  /*9d50*/  MOV R0, UR5 ;  /* 0x0000000500007c02 */ /* 0x000fce0008000f00 */
.L_x_141:
[----:B-1----:R1:W2:Y:S02]  /*9d60*/  SYNCS.PHASECHK.TRANS64.TRYWAIT P0, [R0+URZ], R3 ;  /* 0x00000003000075a7 */ /* 0x0022a400080011ff */
[----:B--2---:R-:W-:Y:S05]  /*9d70*/  @!P0 NANOSLEEP.SYNCS 0x989680 ;  /* 0x009896800000895d */ /* 0x004fea0003900000 */
[----:B------:R-:W2:Y:S02]  /*9d80*/  @!P0 SYNCS.PHASECHK.TRANS64 P0, [R0+URZ], R3 ;  /* 0x00000003000085a7 */ /* 0x000ea400080010ff */
[----:B--2---:R-:W-:Y:S05]  /*9d90*/  @!P0 BRA `(.L_x_141) ;  /* 0xfffffffc00f08947 */ /* 0x004fea000383ffff */
[----:B------:R-:W-:Y:S05]  /*9da0*/  BRA `(.L_x_142) ;  /* 0xffffff8c00a87947 */ /* 0x000fea000383ffff */
.L_x_46:
[----:B------:R-:W-:-:S07]  /*9db0*/  MOV R0, UR5 ;  /* 0x0000000500007c02 */ /* 0x000fce0008000f00 */
.L_x_143:
[----:B-1----:R1:W2:Y:S02]  /*9dc0*/  SYNCS.PHASECHK.TRANS64.TRYWAIT P0, [R0+URZ], R3 ;  /* 0x00000003000075a7 */ /* 0x0022a400080011ff */
[----:B--2---:R-:W-:Y:S05]  /*9dd0*/  @!P0 NANOSLEEP.SYNCS 0x989680 ;  /* 0x009896800000895d */ /* 0x004fea0003900000 */
[----:B------:R-:W2:Y:S02]  /*9de0*/  @!P0 SYNCS.PHASECHK.TRANS64 P0, [R0+URZ], R3 ;  /* 0x00000003000085a7 */ /* 0x000ea400080010ff */
[----:B--2---:R-:W-:Y:S05]  /*9df0*/  @!P0 BRA `(.L_x_143) ;  /* 0xfffffffc00f08947 */ /* 0x004fea000383ffff */
[----:B------:R-:W-:Y:S05]  /*9e00*/  BRA `(.L_x_144) ;  /* 0xffffff8c00b47947 */ /* 0x000fea000383ffff */
.L_x_49:
[----:B-1----:R1:W2:Y:S02]  /*9e10*/  SYNCS.PHASECHK.TRANS64.TRYWAIT P0, [R2+URZ+0x100], R4 ;  /* 0x00010004020075a7 */ /* 0x0022a400080011ff */
[----:B--2---:R-:W-:Y:S05]  /*9e20*/  @!P0 NANOSLEEP.SYNCS 0x989680 ;  /* 0x009896800000895d */ /* 0x004fea0003900000 */
[----:B------:R-:W2:Y:S02]  /*9e30*/  @!P0 SYNCS.PHASECHK.TRANS64 P0, [R2+URZ+0x100], R4 ;  /* 0x00010004020085a7 */ /* 0x000ea400080010ff */
[----:B--2---:R-:W-:Y:S05]  /*9e40*/  @!P0 BRA `(.L_x_49) ;  /* 0xfffffffc00f08947 */ /* 0x004fea000383ffff */
[----:B------:R-:W-:Y:S05]  /*9e50*/  BRA `(.L_x_145) ;  /* 0xffffff9000107947 */ /* 0x000fea000383ffff */
.L_x_50:
[----:B------:R-:W-:-:S07]  /*9e60*/  MOV R2, UR4 ;  /* 0x0000000400027c02 */ /* 0x000fce0008000f00 */
.L_x_146:
[----:B-1----:R1:W2:Y:S02]  /*9e70*/  SYNCS.PHASECHK.TRANS64.TRYWAIT P0, [R2+URZ+0xb0], R5 ;  /* 0x0000b005020075a7 */ /* 0x0022a400080011ff */
[----:B--2---:R-:W-:Y:S05]  /*9e80*/  @!P0 NANOSLEEP.SYNCS 0x989680 ;  /* 0x009896800000895d */ /* 0x004fea0003900000 */
[----:B------:R-:W2:Y:S02]  /*9e90*/  @!P0 SYNCS.PHASECHK.TRANS64 P0, [R2+URZ+0xb0], R5 ;  /* 0x0000b005020085a7 */ /* 0x000ea400080010ff */
[----:B--2---:R-:W-:Y:S05]  /*9ea0*/  @!P0 BRA `(.L_x_146) ;  /* 0xfffffffc00f08947 */ /* 0x004fea000383ffff */
[----:B------:R-:W-:Y:S05]  /*9eb0*/  BRA `(.L_x_147) ;  /* 0xffffff9000207947 */ /* 0x000fea000383ffff */
.L_x_51:
[----:B-1----:R1:W2:Y:S02]  /*9ec0*/  SYNCS.PHASECHK.TRANS64.TRYWAIT P1, [R2+URZ+0xa0], R4 ;  /* 0x0000a004020075a7 */ /* 0x0022a400080211ff */
[----:B--2---:R-:W-:Y:S05]  /*9ed0*/  @!P1 NANOSLEEP.SYNCS 0x989680 ;  /* 0x009896800000995d */ /* 0x004fea0003900000 */
[----:B------:R-:W2:Y:S02]  /*9ee0*/  @!P1 SYNCS.PHASECHK.TRANS64 P1, [R2+URZ+0xa0], R4 ;  /* 0x0000a004020095a7 */ /* 0x000ea400080210ff */
[----:B--2---:R-:W-:Y:S05]  /*9ef0*/  @!P1 BRA `(.L_x_51) ;  /* 0xfffffffc00f09947 */ /* 0x004fea000383ffff */
[----:B------:R-:W-:Y:S05]  /*9f00*/  BRA `(.L_x_148) ;  /* 0xffffff9000507947 */ /* 0x000fea000383ffff */
.L_x_54:
[----:B------:R-:W-:-:S07]  /*9f10*/  MOV R0, UR4 ;  /* 0x0000000400007c02 */ /* 0x000fce0008000f00 */
.L_x_149:
[----:B-1----:R1:W2:Y:S02]  /*9f20*/  SYNCS.PHASECHK.TRANS64.TRYWAIT P0, [R0+URZ+0xb0], R2 ;  /* 0x0000b002000075a7 */ /* 0x0022a400080011ff */
[----:B--2---:R-:W-:Y:S05]  /*9f30*/  @!P0 NANOSLEEP.SYNCS 0x989680 ;  /* 0x009896800000895d */ /* 0x004fea0003900000 */
[----:B------:R-:W2:Y:S02]  /*9f40*/  @!P0 SYNCS.PHASECHK.TRANS64 P0, [R0+URZ+0xb0], R2 ;  /* 0x0000b002000085a7 */ /* 0x000ea400080010ff */
[----:B--2---:R-:W-:Y:S05]  /*9f50*/  @!P0 BRA `(.L_x_149) ;  /* 0xfffffffc00f08947 */ /* 0x004fea000383ffff */
[----:B------:R-:W-:Y:S05]  /*9f60*/  BRA `(.L_x_53) ;  /* 0xffffff9000a47947 */ /* 0x000fea000383ffff */
.L_x_61:
[----:B-1----:R1:W2:Y:S02]  /*9f70*/  SYNCS.PHASECHK.TRANS64.TRYWAIT P1, [R0+URZ+0xa0], R2 ;  /* 0x0000a002000075a7 */ /* 0x0022a400080211ff */
[----:B--2---:R-:W-:Y:S05]  /*9f80*/  @!P1 NANOSLEEP.SYNCS 0x989680 ;  /* 0x009896800000995d */ /* 0x004fea0003900000 */
[----:B------:R-:W2:Y:S02]  /*9f90*/  @!P1 SYNCS.PHASECHK.TRANS64 P1, [R0+URZ+0xa0], R2 ;  /* 0x0000a002000095a7 */ /* 0x000ea400080210ff */
[----:B--2---:R-:W-:Y:S05]  /*9fa0*/  @!P1 BRA `(.L_x_61) ;  /* 0xfffffffc00f09947 */ /* 0x004fea000383ffff */
[----:B------:R-:W-:Y:S05]  /*9fb0*/  BRA `(.L_x_150) ;  /* 0xffffff9800187947 */ /* 0x000fea000383ffff */
.L_x_62:
[----:B------:R-:W-:-:S07]  /*9fc0*/  MOV R2, UR31 ;  /* 0x0000001f00027c02 */ /* 0x000fce0008000f00 */
.L_x_151:
[----:B-1----:R1:W2:Y:S02]  /*9fd0*/  SYNCS.PHASECHK.TRANS64.TRYWAIT P0, [R2+URZ+0xe0], R0 ;  /* 0x0000e000020075a7 */ /* 0x0022a400080011ff */
[----:B--2---:R-:W-:Y:S05]  /*9fe0*/  @!P0 NANOSLEEP.SYNCS 0x989680 ;  /* 0x009896800000895d */ /* 0x004fea0003900000 */
[----:B------:R-:W2:Y:S02]  /*9ff0*/  @!P0 SYNCS.PHASECHK.TRANS64 P0, [R2+URZ+0xe0], R0 ;  /* 0x0000e000020085a7 */ /* 0x000ea400080010ff */
[----:B--2---:R-:W-:Y:S05]  /*a000*/  @!P0 BRA `(.L_x_151) ;  /* 0xfffffffc00f08947 */ /* 0x004fea000383ffff */
[----:B------:R-:W-:Y:S05]  /*a010*/  BRA `(.L_x_152) ;  /* 0xffffff9800687947 */ /* 0x000fea000383ffff */
.L_x_65:
[----:B------:R-:W-:Y:S07]  /*a020*/  MOV R0, UR5 ;  /* 0x0000000500007c02 */ /* 0x000fee0008000f00 */
.L_x_153:
[----:B-1----:R1:W2:Y:S02]  /*a030*/  SYNCS.PHASECHK.TRANS64.TRYWAIT P0, [R0+URZ], R2 ;  /* 0x00000002000075a7 */ /* 0x0022a400080011ff */
[----:B--2---:R-:W-:Y:S05]  /*a040*/  @!P0 NANOSLEEP.SYNCS 0x989680 ;  /* 0x009896800000895d */ /* 0x004fea0003900000 */
[----:B------:R-:W2:Y:S02]  /*a050*/  @!P0 SYNCS.PHASECHK.TRANS64 P0, [R0+URZ], R2 ;  /* 0x00000002000085a7 */ /* 0x000ea400080010ff */
[----:B--2---:R-:W-:Y:S05]  /*a060*/  @!P0 BRA `(.L_x_153) ;  /* 0xfffffffc00f08947 */ /* 0x004fea000383ffff */
[----:B------:R-:W-:Y:S05]  /*a070*/  BRA `(.L_x_64) ;  /* 0xffffff9800847947 */ /* 0x000fea000383ffff */
.L_x_68:
[----:B------:R-:W-:-:S07]  /*a080*/  MOV R0, UR4 ;  /* 0x0000000400007c02 */ /* 0x000fce0008000f00 */
.L_x_154:
[----:B--2---:R2:W4:Y:S02]  /*a090*/  SYNCS.PHASECHK.TRANS64.TRYWAIT P0, [R0+URZ], R2 ;  /* 0x00000002000075a7 */ /* 0x00452400080011ff */
[----:B----4-:R-:W-:Y:S05]  /*a0a0*/  @!P0 NANOSLEEP.SYNCS 0x989680 ;  /* 0x009896800000895d */ /* 0x010fea0003900000 */
[----:B------:R-:W4:Y:S02]  /*a0b0*/  @!P0 SYNCS.PHASECHK.TRANS64 P0, [R0+URZ], R2 ;  /* 0x00000002000085a7 */ /* 0x000f2400080010ff */
[----:B----4-:R-:W-:Y:S05]  /*a0c0*/  @!P0 BRA `(.L_x_154) ;  /* 0xfffffffc00f08947 */ /* 0x010fea000383ffff */
[----:B------:R-:W-:Y:S05]  /*a0d0*/  BRA `(.L_x_155) ;  /* 0xffffff9c00607947 */ /* 0x000fea000383ffff */
.L_x_69:
[----:B------:R-:W-:-:S07]  /*a0e0*/  MOV R0, UR5 ;  /* 0x0000000500007c02 */ /* 0x000fce0008000f00 */
.L_x_156:
[----:B-1----:R1:W2:Y:S02]  /*a0f0*/  SYNCS.PHASECHK.TRANS64.TRYWAIT P0, [R0+URZ], R3 ;  /* 0x00000003000075a7 */ /* 0x0022a400080011ff */
[----:B--2---:R-:W-:Y:S05]  /*a100*/  @!P0 NANOSLEEP.SYNCS 0x989680 ;  /* 0x009896800000895d */ /* 0x004fea0003900000 */
[----:B------:R-:W2:Y:S02]  /*a110*/  @!P0 SYNCS.PHASECHK.TRANS64 P0, [R0+URZ], R3 ;  /* 0x00000003000085a7 */ /* 0x000ea400080010ff */
[----:B--2---:R-:W-:Y:S05]  /*a120*/  @!P0 BRA `(.L_x_156) ;  /* 0xfffffffc00f08947 */ /* 0x004fea000383ffff */
[----:B------:R-:W-:Y:S05]  /*a130*/  BRA `(.L_x_157) ;  /* 0xffffff9c006c7947 */ /* 0x000fea000383ffff */
.L_x_70:
[----:B------:R-:W-:-:S07]  /*a140*/  MOV R0, UR5 ;  /* 0x0000000500007c02 */ /* 0x000fce0008000f00 */
.L_x_158:
[----:B-1----:R1:W2:Y:S02]  /*a150*/  SYNCS.PHASECHK.TRANS64.TRYWAIT P0, [R0+URZ], R3 ;  /* 0x00000003000075a7 */ /* 0x0022a400080011ff */
[----:B--2---:R-:W-:Y:S05]  /*a160*/  @!P0 NANOSLEEP.SYNCS 0x989680 ;  /* 0x009896800000895d */ /* 0x004fea0003900000 */
[----:B------:R-:W2:Y:S02]  /*a170*/  @!P0 SYNCS.PHASECHK.TRANS64 P0, [R0+URZ], R3 ;  /* 0x00000003000085a7 */ /* 0x000ea400080010ff */
[----:B--2---:R-:W-:Y:S05]  /*a180*/  @!P0 BRA `(.L_x_158) ;  /* 0xfffffffc00f08947 */ /* 0x004fea000383ffff */
[----:B------:R-:W-:Y:S05]  /*a190*/  BRA `(.L_x_159) ;  /* 0xffffff9c00787947 */ /* 0x000fea000383ffff */
.L_x_71:
[----:B-1----:R-:W-:-:S07]  /*a1a0*/  MOV R0, UR4 ;  /* 0x0000000400007c02 */ /* 0x002fce0008000f00 */
.L_x_160:
[----:B-1----:R1:W2:Y:S02]  /*a1b0*/  SYNCS.PHASECHK.TRANS64.TRYWAIT P0, [R0+URZ], R2 ;  /* 0x00000002000075a7 */ /* 0x0022a400080011ff */
[----:B--2---:R-:W-:Y:S05]  /*a1c0*/  @!P0 NANOSLEEP.SYNCS 0x989680 ;  /* 0x009896800000895d */ /* 0x004fea0003900000 */
[----:B------:R-:W2:Y:S02]  /*a1d0*/  @!P0 SYNCS.PHASECHK.TRANS64 P0, [R0+URZ], R2 ;  /* 0x00000002000085a7 */ /* 0x000ea400080010ff */
[----:B--2---:R-:W-:Y:S05]  /*a1e0*/  @!P0 BRA `(.L_x_160) ;  /* 0xfffffffc00f08947 */ /* 0x004fea000383ffff */
[----:B------:R-:W-:Y:S05]  /*a1f0*/  BRA `(.L_x_161) ;  /* 0xffffff9c00847947 */ /* 0x000fea000383ffff */
.L_x_76:
[----:B--2---:R2:W3:Y:S02]  /*a200*/  SYNCS.PHASECHK.TRANS64.TRYWAIT P0, [R12+URZ+0xa0], R0 ;  /* 0x0000a0000c0075a7 */ /* 0x0044e400080011ff */
[----:B---3--:R-:W-:Y:S05]  /*a210*/  @!P0 NANOSLEEP.SYNCS 0x989680 ;  /* 0x009896800000895d */ /* 0x008fea0003900000 */
[----:B------:R-:W3:Y:S02]  /*a220*/  @!P0 SYNCS.PHASECHK.TRANS64 P0, [R12+URZ+0xa0], R0 ;  /* 0x0000a0000c0085a7 */ /* 0x000ee400080010ff */
[----:B---3--:R-:W-:Y:S05]  /*a230*/  @!P0 BRA `(.L_x_76) ;  /* 0xfffffffc00f08947 */ /* 0x008fea000383ffff */
[----:B------:R-:W-:Y:S05]  /*a240*/  BRA `(.L_x_162) ;  /* 0xffffffa000a47947 */ /* 0x000fea000383ffff */
.L_x_79:
[----:B-1----:R-:W-:Y:S07]  /*a250*/  MOV R0, UR21 ;  /* 0x0000001500007c02 */ /* 0x002fee0008000f00 */
.L_x_163:
[----:B-1----:R1:W2:Y:S02]  /*a260*/  SYNCS.PHASECHK.TRANS64.TRYWAIT P2, [R0+URZ+0x98], R6 ;  /* 0x00009806000075a7 */ /* 0x0022a400080411ff */
[----:B--2---:R-:W-:Y:S05]  /*a270*/  @!P2 NANOSLEEP.SYNCS 0x989680 ;  /* 0x009896800000a95d */ /* 0x004fea0003900000 */
[----:B------:R-:W2:Y:S02]  /*a280*/  @!P2 SYNCS.PHASECHK.TRANS64 P2, [R0+URZ+0x98], R6 ;  /* 0x000098060000a5a7 */ /* 0x000ea400080410ff */
[----:B--2---:R-:W-:Y:S05]  /*a290*/  @!P2 BRA `(.L_x_163) ;  /* 0xfffffffc00f0a947 */ /* 0x004fea000383ffff */
[----:B------:R-:W-:Y:S05]  /*a2a0*/  BRA `(.L_x_78) ;  /* 0xffffffa8000c7947 */ /* 0x000fea000383ffff */
.L_x_82:
[----:B------:R-:W-:Y:S07]  /*a2b0*/  MOV R0, UR21 ;  /* 0x0000001500007c02 */ /* 0x000fee0008000f00 */
.L_x_164:
[----:B-1----:R1:W2:Y:S02]  /*a2c0*/  SYNCS.PHASECHK.TRANS64.TRYWAIT P0, [R0+URZ+0x70], R9 ;  /* 0x00007009000075a7 */ /* 0x0022a400080011ff */
[----:B--2---:R-:W-:Y:S05]  /*a2d0*/  @!P0 NANOSLEEP.SYNCS 0x989680 ;  /* 0x009896800000895d */ /* 0x004fea0003900000 */
[----:B------:R-:W2:Y:S02]  /*a2e0*/  @!P0 SYNCS.PHASECHK.TRANS64 P0, [R0+URZ+0x70], R9 ;  /* 0x00007009000085a7 */ /* 0x000ea400080010ff */
[----:B--2---:R-:W-:Y:S05]  /*a2f0*/  @!P0 BRA `(.L_x_164) ;  /* 0xfffffffc00f08947 */ /* 0x004fea000383ffff */
[----:B------:R-:W-:Y:S05]  /*a300*/  BRA `(.L_x_165) ;  /* 0xffffffa800687947 */ /* 0x000fea000383ffff */
.L_x_83:
[----:B------:R-:W-:Y:S07]  /*a310*/  MOV R0, UR21 ;  /* 0x0000001500007c02 */ /* 0x000fee0008000f00 */
.L_x_166:
[----:B-1----:R1:W2:Y:S02]  /*a320*/  SYNCS.PHASECHK.TRANS64.TRYWAIT P0, [R0+URZ+0x78], R9 ;  /* 0x00007809000075a7 */ /* 0x0022a400080011ff */
[----:B--2---:R-:W-:Y:S05]  /*a330*/  @!P0 NANOSLEEP.SYNCS 0x989680 ;  /* 0x009896800000895d */ /* 0x004fea0003900000 */
[----:B------:R-:W2:Y:S02]  /*a340*/  @!P0 SYNCS.PHASECHK.TRANS64 P0, [R0+URZ+0x78], R9 ;  /* 0x00007809000085a7 */ /* 0x000ea400080010ff */
[----:B--2---:R-:W-:Y:S05]  /*a350*/  @!P0 BRA `(.L_x_166) ;  /* 0xfffffffc00f08947 */ /* 0x004fea000383ffff */
[----:B------:R-:W-:Y:S05]  /*a360*/  BRA `(.L_x_167) ;  /* 0xffffffa800a47947 */ /* 0x000fea000383ffff */
.L_x_84:
[----:B------:R-:W-:Y:S07]  /*a370*/  MOV R0, UR21 ;  /* 0x0000001500007c02 */ /* 0x000fee0008000f00 */
.L_x_168:
[----:B-1----:R1:W2:Y:S02]  /*a380*/  SYNCS.PHASECHK.TRANS64.TRYWAIT P0, [R0+URZ+0x80], R9 ;  /* 0x00008009000075a7 */ /* 0x0022a400080011ff */
[----:B--2---:R-:W-:Y:S05]  /*a390*/  @!P0 NANOSLEEP.SYNCS 0x989680 ;  /* 0x009896800000895d */ /* 0x004fea0003900000 */
[----:B------:R-:W2:Y:S02]  /*a3a0*/  @!P0 SYNCS.PHASECHK.TRANS64 P0, [R0+URZ+0x80], R9 ;  /* 0x00008009000085a7 */ /* 0x000ea400080010ff */
[----:B--2---:R-:W-:Y:S05]  /*a3b0*/  @!P0 BRA `(.L_x_168) ;  /* 0xfffffffc00f08947 */ /* 0x004fea000383ffff */
[----:B------:R-:W-:Y:S05]  /*a3c0*/  BRA `(.L_x_169) ;  /* 0xffffffa800ec7947 */ /* 0x000fea000383ffff */
.L_x_85:
[----:B------:R-:W-:Y:S07]  /*a3d0*/  MOV R0, UR21 ;  /* 0x0000001500007c02 */ /* 0x000fee0008000f00 */
.L_x_170:
[----:B-1----:R1:W2:Y:S02]  /*a3e0*/  SYNCS.PHASECHK.TRANS64.TRYWAIT P0, [R0+URZ+0x88], R9 ;  /* 0x00008809000075a7 */ /* 0x0022a400080011ff */
[----:B--2---:R-:W-:Y:S05]  /*a3f0*/  @!P0 NANOSLEEP.SYNCS 0x989680 ;  /* 0x009896800000895d */ /* 0x004fea0003900000 */
[----:B------:R-:W2:Y:S02]  /*a400*/  @!P0 SYNCS.PHASECHK.TRANS64 P0, [R0+URZ+0x88], R9 ;  /* 0x00008809000085a7 */ /* 0x000ea400080010ff */
[----:B--2---:R-:W-:Y:S05]  /*a410*/  @!P0 BRA `(.L_x_170) ;  /* 0xfffffffc00f08947 */ /* 0x004fea000383ffff */
[----:B------:R-:W-:Y:S05]  /*a420*/  BRA `(.L_x_171) ;  /* 0xffffffac00307947 */ /* 0x000fea000383ffff */
.L_x_87:
[----:B------:R-:W-:-:S07]  /*a430*/  MOV R0, UR21 ;  /* 0x0000001500007c02 */ /* 0x000fce0008000f00 */
.L_x_172:
[----:B-1----:R1:W3:Y:S02]  /*a440*/  SYNCS.PHASECHK.TRANS64.TRYWAIT P0, [R0+URZ+0x70], R2 ;  /* 0x00007002000075a7 */ /* 0x0022e400080011ff */
[----:B---3--:R-:W-:Y:S05]  /*a450*/  @!P0 NANOSLEEP.SYNCS 0x989680 ;  /* 0x009896800000895d */ /* 0x008fea0003900000 */
[----:B------:R-:W3:Y:S02]  /*a460*/  @!P0 SYNCS.PHASECHK.TRANS64 P0, [R0+URZ+0x70], R2 ;  /* 0x00007002000085a7 */ /* 0x000ee400080010ff */
[----:B---3--:R-:W-:Y:S05]  /*a470*/  @!P0 BRA `(.L_x_172) ;  /* 0xfffffffc00f08947 */ /* 0x008fea000383ffff */
[----:B------:R-:W-:Y:S05]  /*a480*/  BRA `(.L_x_173) ;  /* 0xffffffac00a47947 */ /* 0x000fea000383ffff */
.L_x_88:
[----:B-1----:R-:W-:-:S07]  /*a490*/  MOV R0, UR21 ;  /* 0x0000001500007c02 */ /* 0x002fce0008000f00 */
.L_x_174:
[----:B-1----:R1:W3:Y:S02]  /*a4a0*/  SYNCS.PHASECHK.TRANS64.TRYWAIT P0, [R0+URZ+0x78], R2 ;  /* 0x00007802000075a7 */ /* 0x0022e400080011ff */
[----:B---3--:R-:W-:Y:S05]  /*a4b0*/  @!P0 NANOSLEEP.SYNCS 0x989680 ;  /* 0x009896800000895d */ /* 0x008fea0003900000 */
[----:B------:R-:W3:Y:S02]  /*a4c0*/  @!P0 SYNCS.PHASECHK.TRANS64 P0, [R0+URZ+0x78], R2 ;  /* 0x00007802000085a7 */ /* 0x000ee400080010ff */
[----:B---3--:R-:W-:Y:S05]  /*a4d0*/  @!P0 BRA `(.L_x_174) ;  /* 0xfffffffc00f08947 */ /* 0x008fea000383ffff */
[----:B------:R-:W-:Y:S05]  /*a4e0*/  BRA `(.L_x_175) ;  /* 0xffffffac00947947 */ /* 0x000fea000383ffff */
.L_x_89:
[----:B-1----:R-:W-:-:S07]  /*a4f0*/  MOV R0, UR21 ;  /* 0x0000001500007c02 */ /* 0x002fce0008000f00 */
.L_x_176:
[----:B-1----:R1:W3:Y:S02]  /*a500*/  SYNCS.PHASECHK.TRANS64.TRYWAIT P0, [R0+URZ+0x80], R2 ;  /* 0x00008002000075a7 */ /* 0x0022e400080011ff */
[----:B---3--:R-:W-:Y:S05]  /*a510*/  @!P0 NANOSLEEP.SYNCS 0x989680 ;  /* 0x009896800000895d */ /* 0x008fea0003900000 */
[----:B------:R-:W3:Y:S02]  /*a520*/  @!P0 SYNCS.PHASECHK.TRANS64 P0, [R0+URZ+0x80], R2 ;  /* 0x00008002000085a7 */ /* 0x000ee400080010ff */
[----:B---3--:R-:W-:Y:S05]  /*a530*/  @!P0 BRA `(.L_x_176) ;  /* 0xfffffffc00f08947 */ /* 0x008fea000383ffff */
[----:B------:R-:W-:Y:S05]  /*a540*/  BRA `(.L_x_177) ;  /* 0xffffffac00847947 */ /* 0x000fea000383ffff */
.L_x_91:
[----:B--2---:R2:W4:Y:S02]  /*a550*/  SYNCS.PHASECHK.TRANS64.TRYWAIT P0, [R3+URZ+0xa0], R0 ;  /* 0x0000a000030075a7 */ /* 0x00452400080011ff */
[----:B----4-:R-:W-:Y:S05]  /*a560*/  @!P0 NANOSLEEP.SYNCS 0x989680 ;  /* 0x009896800000895d */ /* 0x010fea0003900000 */
[----:B------:R-:W4:Y:S02]  /*a570*/  @!P0 SYNCS.PHASECHK.TRANS64 P0, [R3+URZ+0xa0], R0 ;  /* 0x0000a000030085a7 */ /* 0x000f2400080010ff */
[----:B----4-:R-:W-:Y:S05]  /*a580*/  @!P0 BRA `(.L_x_91) ;  /* 0xfffffffc00f08947 */ /* 0x010fea000383ffff */
[----:B------:R-:W-:Y:S05]  /*a590*/  BRA `(.L_x_178) ;  /* 0xffffffb000507947 */ /* 0x000fea000383ffff */
.L_x_102:
[----:B-1----:R1:W2:Y:S02]  /*a5a0*/  SYNCS.PHASECHK.TRANS64.TRYWAIT P1, [R2+URZ+0x50], R0 ;  /* 0x00005000020075a7 */ /* 0x0022a400080211ff */
[----:B--2---:R-:W-:Y:S05]  /*a5b0*/  @!P1 NANOSLEEP.SYNCS 0x989680 ;  /* 0x009896800000995d */ /* 0x004fea0003900000 */
[----:B------:R-:W2:Y:S02]  /*a5c0*/  @!P1 SYNCS.PHASECHK.TRANS64 P1, [R2+URZ+0x50], R0 ;  /* 0x00005000020095a7 */ /* 0x000ea400080210ff */
[----:B--2---:R-:W-:Y:S05]  /*a5d0*/  @!P1 BRA `(.L_x_102) ;  /* 0xfffffffc00f09947 */ /* 0x004fea000383ffff */
[----:B------:R-:W-:Y:S05]  /*a5e0*/  BRA `(.L_x_101) ;  /* 0xffffffbc00b07947 */ /* 0x000fea000383ffff */
.L_x_104:
[----:B--2---:R2:W3:Y:S02]  /*a5f0*/  SYNCS.PHASECHK.TRANS64.TRYWAIT P0, [R52+URZ+0xc0], R3 ;  /* 0x0000c003340075a7 */ /* 0x0044e400080011ff */
[----:B---3--:R-:W-:Y:S05]  /*a600*/  @!P0 NANOSLEEP.SYNCS 0x989680 ;  /* 0x009896800000895d */ /* 0x008fea0003900000 */
[----:B------:R-:W3:Y:S02]  /*a610*/  @!P0 SYNCS.PHASECHK.TRANS64 P0, [R52+URZ+0xc0], R3 ;  /* 0x0000c003340085a7 */ /* 0x000ee400080010ff */
[----:B---3--:R-:W-:Y:S05]  /*a620*/  @!P0 BRA `(.L_x_104) ;  /* 0xfffffffc00f08947 */ /* 0x008fea000383ffff */
[----:B------:R-:W-:Y:S05]  /*a630*/  BRA `(.L_x_103) ;  /* 0xffffffc000047947 */ /* 0x000fea000383ffff */
.L_x_112:
[----:B--2---:R2:W3:Y:S02]  /*a640*/  SYNCS.PHASECHK.TRANS64.TRYWAIT P0, [R0+URZ+0x50], R2 ;  /* 0x00005002000075a7 */ /* 0x0044e400080011ff */
[----:B---3--:R-:W-:Y:S05]  /*a650*/  @!P0 NANOSLEEP.SYNCS 0x989680 ;  /* 0x009896800000895d */ /* 0x008fea0003900000 */
[----:B------:R-:W3:Y:S02]  /*a660*/  @!P0 SYNCS.PHASECHK.TRANS64 P0, [R0+URZ+0x50], R2 ;  /* 0x00005002000085a7 */ /* 0x000ee400080010ff */
[----:B---3--:R-:W-:Y:S05]  /*a670*/  @!P0 BRA `(.L_x_112) ;  /* 0xfffffffc00f08947 */ /* 0x008fea000383ffff */
[----:B------:R-:W-:Y:S05]  /*a680*/  BRA `(.L_x_111) ;  /* 0xffffffc800f87947 */ /* 0x000fea000383ffff */
.L_x_120:
[----:B--2---:R2:W3:Y:S02]  /*a690*/  SYNCS.PHASECHK.TRANS64.TRYWAIT P0, [R0+URZ+0x50], R4 ;  /* 0x00005004000075a7 */ /* 0x0044e400080011ff */
[----:B---3--:R-:W-:Y:S05]  /*a6a0*/  @!P0 NANOSLEEP.SYNCS 0x989680 ;  /* 0x009896800000895d */ /* 0x008fea0003900000 */
[----:B------:R-:W3:Y:S02]  /*a6b0*/  @!P0 SYNCS.PHASECHK.TRANS64 P0, [R0+URZ+0x50], R4 ;  /* 0x00005004000085a7 */ /* 0x000ee400080010ff */
[----:B---3--:R-:W-:Y:S05]  /*a6c0*/  @!P0 BRA `(.L_x_120) ;  /* 0xfffffffc00f08947 */ /* 0x008fea000383ffff */
[----:B------:R-:W-:Y:S05]  /*a6d0*/  BRA `(.L_x_119) ;  /* 0xffffffd800347947 */ /* 0x000fea000383ffff */
.L_x_128:
[----:B--2---:R2:W3:Y:S02]  /*a6e0*/  SYNCS.PHASECHK.TRANS64.TRYWAIT P0, [R0+URZ+0x50], R2 ;  /* 0x00005002000075a7 */ /* 0x0044e400080011ff */
[----:B---3--:R-:W-:Y:S05]  /*a6f0*/  @!P0 NANOSLEEP.SYNCS 0x989680 ;  /* 0x009896800000895d */ /* 0x008fea0003900000 */
[----:B------:R-:W3:Y:S02]  /*a700*/  @!P0 SYNCS.PHASECHK.TRANS64 P0, [R0+URZ+0x50], R2 ;  /* 0x00005002000085a7 */ /* 0x000ee400080010ff */
[----:B---3--:R-:W-:Y:S05]  /*a710*/  @!P0 BRA `(.L_x_128) ;  /* 0xfffffffc00f08947 */ /* 0x008fea000383ffff */
[----:B------:R-:W-:Y:S05]  /*a720*/  BRA `(.L_x_127) ;  /* 0xffffffe400807947 */ /* 0x000fea000383ffff */
        .weak           $__internal_0_$__cuda_sm10x_tcgen05_guardrail_trap_col_being_dealloced_not_returned_by_alloc
        .type           $__internal_0_$__cuda_sm10x_tcgen05_guardrail_trap_col_being_dealloced_not_returned_by_alloc,@function
        .size           $__internal_0_$__cuda_sm10x_tcgen05_guardrail_trap_col_being_dealloced_not_returned_by_alloc,($__internal_1_$__cuda_sm10x_tcgen05_guardrail_trap_phase_invalid_during_alloc - $__internal_0_$__cuda_sm10x_tcgen05_guardrail_trap_col_being_dealloced_not_returned_by_alloc)
$__internal_0_$__cuda_sm10x_tcgen05_guardrail_trap_col_being_dealloced_not_returned_by_alloc:
[----:B------:R-:W-:Y:S05]  /*a730*/  BPT.TRAP 0x1 ;  /* 0x000000040000795c */ /* 0x000fea0000300000 */
[----:B------:R-:W-:-:S04]  /*a740*/  HFMA2 R3, -RZ, RZ, 0, 0 ;  /* 0x00000000ff037431 */ /* 0x000fc800000001ff */
[----:B------:R-:W-:Y:S05]  /*a750*/  RET.REL.NODEC R2 `(_ZN7cutlass13device_kernelINS_4gemm6kernel13GemmUniversalIN4cute5tupleIJiiiiEEENS1_10collective13CollectiveMmaINS1_35MainloopSm100TmaUmmaWarpSpecializedILi5ELi2ELi4ENS5_IJNS4_1CILi4EEESB_NSA_ILi1EEEEEEEENS5_IJNSA_ILi64EEENSA_ILi256EEENSA_ILi128EEEEEEaNS5_IJlSC_lEEEaSJ_NS4_8TiledMMAINS4_8MMA_AtomIJNS4_15SM100_MMA_S8_SSIaaiLi64ELi256ELNS4_4UMMA5MajorE0ELSO_0ELNSN_8SaturateE0EEEEEENS4_6LayoutINS5_IJSC_SC_SC_EEENS5_IJNSA_ILi0EEESU_SU_EEEEENS5_IJNS4_10UnderscoreESX_SX_EEEEENS4_23SM90_TMA_LOAD_MULTICASTENS4_14ComposedLayoutINS4_7SwizzleILi3ELi4ELi3EEENS4_18smem_ptr_flag_bitsILi8EEENSS_INS5_IJNSA_ILi8EEESH_EEENS5_IJSH_SC_EEEEEEEvNS4_8identityES10_S1A_vS1B_EENS_8epilogue10collective18CollectiveEpilogueINS1D_23Sm100TmaWarpSpecializedILi4ELi2ELi32ELb0ELb0EEEJSI_NS5_IJNSS_ISF_SC_EES1I_EEEaSJ_aSJ_NS1D_6fusion15FusionCallbacksIS1H_NS1K_17LinearCombinationIaiaiLNS_15FloatRoundStyleE2EEESI_S1J_JEEENS4_5SM1004TMEM4LOAD26SM100_TMEM_LOAD_16dp32b32xENS4_13SM90_TMA_LOADENS11_INS12_ILi2ELi4ELi3EEES15_NSS_INS5_IJS16_SF_EEENS5_IJSF_SC_EEEEEEENS4_39AutoVectorizingCopyWithAssumedAlignmentILi128EEENS4_14SM90_TMA_STOREES1Z_S21_S21_EEEvvEEEEvNT_6ParamsE) ;  /* 0xffffff5802287950 */ /* 0x000fea0003c3ffff */
        .weak           $__internal_1_$__cuda_sm10x_tcgen05_guardrail_trap_phase_invalid_during_alloc
        .type           $__internal_1_$__cuda_sm10x_tcgen05_guardrail_trap_phase_invalid_during_alloc,@function
        .size           $__internal_1_$__cuda_sm10x_tcgen05_guardrail_trap_phase_invalid_during_alloc,($__internal_2_$__cuda_sm10x_tcgen05_guardrail_trap_unallocated_columns_being_dealloced - $__internal_1_$__cuda_sm10x_tcgen05_guardrail_trap_phase_invalid_during_alloc)
$__internal_1_$__cuda_sm10x_tcgen05_guardrail_trap_phase_invalid_during_alloc:
[----:B------:R-:W-:Y:S05]  /*a760*/  BPT.TRAP 0x1 ;  /* 0x000000040000795c */ /* 0x000fea0000300000 */
[----:B------:R-:W-:-:S04]  /*a770*/  MOV R5, 0x0 ;  /* 0x0000000000057802 */ /* 0x000fc80000000f00 */
[----:B------:R-:W-:Y:S05]  /*a780*/  RET.REL.NODEC R4 `(_ZN7cutlass13device_kernelINS_4gemm6kernel13GemmUniversalIN4cute5tupleIJiiiiEEENS1_10collective13CollectiveMmaINS1_35MainloopSm100TmaUmmaWarpSpecializedILi5ELi2ELi4ENS5_IJNS4_1CILi4EEESB_NSA_ILi1EEEEEEEENS5_IJNSA_ILi64EEENSA_ILi256EEENSA_ILi128EEEEEEaNS5_IJlSC_lEEEaSJ_NS4_8TiledMMAINS4_8MMA_AtomIJNS4_15SM100_MMA_S8_SSIaaiLi64ELi256ELNS4_4UMMA5MajorE0ELSO_0ELNSN_8SaturateE0EEEEEENS4_6LayoutINS5_IJSC_SC_SC_EEENS5_IJNSA_ILi0EEESU_SU_EEEEENS5_IJNS4_10UnderscoreESX_SX_EEEEENS4_23SM90_TMA_LOAD_MULTICASTENS4_14ComposedLayoutINS4_7SwizzleILi3ELi4ELi3EEENS4_18smem_ptr_flag_bitsILi8EEENSS_INS5_IJNSA_ILi8EEESH_EEENS5_IJSH_SC_EEEEEEEvNS4_8identityES10_S1A_vS1B_EENS_8epilogue10collective18CollectiveEpilogueINS1D_23Sm100TmaWarpSpecializedILi4ELi2ELi32ELb0ELb0EEEJSI_NS5_IJNSS_ISF_SC_EES1I_EEEaSJ_aSJ_NS1D_6fusion15FusionCallbacksIS1H_NS1K_17LinearCombinationIaiaiLNS_15FloatRoundStyleE2EEESI_S1J_JEEENS4_5SM1004TMEM4LOAD26SM100_TMEM_LOAD_16dp32b32xENS4_13SM90_TMA_LOADENS11_INS12_ILi2ELi4ELi3EEES15_NSS_INS5_IJS16_SF_EEENS5_IJSF_SC_EEEEEEENS4_39AutoVectorizingCopyWithAssumedAlignmentILi128EEENS4_14SM90_TMA_STOREES1Z_S21_S21_EEEvvEEEEvNT_6ParamsE) ;  /* 0xffffff58041c7950 */ /* 0x000fea0003c3ffff */
        .weak           $__internal_2_$__cuda_sm10x_tcgen05_guardrail_trap_unallocated_columns_being_dealloced
        .type           $__internal_2_$__cuda_sm10x_tcgen05_guardrail_trap_unallocated_columns_being_dealloced,@function
        .size           $__internal_2_$__cuda_sm10x_tcgen05_guardrail_trap_unallocated_columns_being_dealloced,(.L_x_180 - $__internal_2_$__cuda_sm10x_tcgen05_guardrail_trap_unallocated_columns_being_dealloced)
$__internal_2_$__cuda_sm10x_tcgen05_guardrail_trap_unallocated_columns_being_dealloced:
[----:B------:R-:W-:Y:S05]  /*a790*/  BPT.TRAP 0x1 ;  /* 0x000000040000795c */ /* 0x000fea0000300000 */
[----:B------:R-:W-:-:S04]  /*a7a0*/  HFMA2 R3, -RZ, RZ, 0, 0 ;  /* 0x00000000ff037431 */ /* 0x000fc800000001ff */
[----:B------:R-:W-:Y:S05]  /*a7b0*/  RET.REL.NODEC R2 `(_ZN7cutlass13device_kernelINS_4gemm6kernel13GemmUniversalIN4cute5tupleIJiiiiEEENS1_10collective13CollectiveMmaINS1_35MainloopSm100TmaUmmaWarpSpecializedILi5ELi2ELi4ENS5_IJNS4_1CILi4EEESB_NSA_ILi1EEEEEEEENS5_IJNSA_ILi64EEENSA_ILi256EEENSA_ILi128EEEEEEaNS5_IJlSC_lEEEaSJ_NS4_8TiledMMAINS4_8MMA_AtomIJNS4_15SM100_MMA_S8_SSIaaiLi64ELi256ELNS4_4UMMA5MajorE0ELSO_0ELNSN_8SaturateE0EEEEEENS4_6LayoutINS5_IJSC_SC_SC_EEENS5_IJNSA_ILi0EEESU_SU_EEEEENS5_IJNS4_10UnderscoreESX_SX_EEEEENS4_23SM90_TMA_LOAD_MULTICASTENS4_14ComposedLayoutINS4_7SwizzleILi3ELi4ELi3EEENS4_18smem_ptr_flag_bitsILi8EEENSS_INS5_IJNSA_ILi8EEESH_EEENS5_IJSH_SC_EEEEEEEvNS4_8identityES10_S1A_vS1B_EENS_8epilogue10collective18CollectiveEpilogueINS1D_23Sm100TmaWarpSpecializedILi4ELi2ELi32ELb0ELb0EEEJSI_NS5_IJNSS_ISF_SC_EES1I_EEEaSJ_aSJ_NS1D_6fusion15FusionCallbacksIS1H_NS1K_17LinearCombinationIaiaiLNS_15FloatRoundStyleE2EEESI_S1J_JEEENS4_5SM1004TMEM4LOAD26SM100_TMEM_LOAD_16dp32b32xENS4_13SM90_TMA_LOADENS11_INS12_ILi2ELi4ELi3EEES15_NSS_INS5_IJS16_SF_EEENS5_IJSF_SC_EEEEEEENS4_39AutoVectorizingCopyWithAssumedAlignmentILi128EEENS4_14SM90_TMA_STOREES1Z_S21_S21_EEEvvEEEEvNT_6ParamsE) ;  /* 0xffffff5802107950 */ /* 0x000fea0003c3ffff */
.L_x_179:
[----:B------:R-:W-:-:S00]  /*a7c0*/  BRA `(.L_x_179) ;  /* 0xfffffffc00fc7947 */ /* 0x000fc0000383ffff */
[----:B------:R-:W-:-:S00]  /*a7d0*/  NOP ;  /* 0x0000000000007918 */ /* 0x000fc00000000000 */
        /* <DEDUP_REMOVED lines=10> */
.L_x_180:


//--------------------- .nv.global.init           --------------------------
	.section	.nv.global.init,"aw",@progbits
.nv.global.init:
	.type		$str$27,@object
	.size		$str$27,($str$28 - $str$27)
$str$27:
        /*0000*/ 	.byte	0x28, 0x61, 0x64, 0x64, 0x72, 0x65, 0x73, 0x73, 0x20, 0x26, 0x20, 0x6d, 0x61, 0x73, 0x6b, 0x29
        /*0010*/ 	.byte	0x20, 0x3d, 0x3d, 0x20, 0x30, 0x00
	.type		$str$28,@object
	.size		$str$28,($str$26 - $str$28)
$str$28:
        /*0016*/ 	.byte	0x2f, 0x74, 0x6d, 0x70, 0x2f, 0x63, 0x75, 0x74, 0x6c, 0x61, 0x73, 0x73, 0x5f, 0x73, 0x77, 0x65
        /*0026*/ 	.byte	0x65, 0x70, 0x5f, 0x73, 0x72, 0x63, 0x2f, 0x69, 0x6e, 0x63, 0x6c, 0x75, 0x64, 0x65, 0x2f, 0x63
        /*0036*/ 	.byte	0x75, 0x74, 0x65, 0x2f, 0x70, 0x6f, 0x69, 0x6e, 0x74, 0x65, 0x72, 0x5f, 0x66, 0x6c, 0x61, 0x67
        /*0046*/ 	.byte	0x67, 0x65, 0x64, 0x2e, 0x68, 0x70, 0x70, 0x00
	.type		$str$26,@object
	.size		$str$26,($str$25 - $str$26)
$str$26:
        /*004e*/ 	.byte	0x2f, 0x74, 0x6d, 0x70, 0x2f, 0x63, 0x75, 0x74, 0x6c, 0x61, 0x73, 0x73, 0x5f, 0x73, 0x77, 0x65
        /*005e*/ 	.byte	0x65, 0x70, 0x5f, 0x73, 0x72, 0x63, 0x2f, 0x69, 0x6e, 0x63, 0x6c, 0x75, 0x64, 0x65, 0x2f, 0x63
        /*006e*/ 	.byte	0x75, 0x74, 0x65, 0x2f, 0x61, 0x74, 0x6f, 0x6d, 0x2f, 0x63, 0x6f, 0x70, 0x79, 0x5f, 0x74, 0x72
        /*007e*/ 	.byte	0x61, 0x69, 0x74, 0x73, 0x5f, 0x73, 0x6d, 0x31, 0x30, 0x30, 0x2e, 0x68, 0x70, 0x70, 0x00
	.type		$str$25,@object
	.size		$str$25,(__unnamed_1 - $str$25)
$str$25:
        /*008d*/ 	.byte	0x28, 0x28, 0x75, 0x69, 0x6e, 0x74, 0x33, 0x32, 0x5f, 0x74, 0x28, 0x74, 0x68, 0x72, 0x65, 0x61
        /*009d*/ 	.byte	0x64, 0x49, 0x64, 0x78, 0x2e, 0x78, 0x29, 0x20, 0x2f, 0x20, 0x33, 0x32, 0x29, 0x20, 0x25, 0x20
        /*00ad*/ 	.byte	0x34, 0x29, 0x20, 0x3d, 0x3d, 0x20, 0x28, 0x28, 0x28, 0x74, 0x6d, 0x65, 0x6d, 0x5f, 0x61, 0x64
        /*00bd*/ 	.byte	0x64, 0x72, 0x20, 0x3e, 0x3e, 0x20, 0x31, 0x36, 0x29, 0x20, 0x2f, 0x20, 0x33, 0x32, 0x29, 0x20
        /*00cd*/ 	.byte	0x25, 0x20, 0x34, 0x29, 0x00
	.type		__unnamed_1,@object
	.size		__unnamed_1,(__unnamed_2 - __unnamed_1)
__unnamed_1:
        /*00d2*/ 	.byte	0x61, 0x75, 0x74, 0x6f, 0x20, 0x63, 0x75, 0x74, 0x65, 0x3a, 0x3a, 0x61, 0x73, 0x5f, 0x70, 0x6f
        /* <DEDUP_REMOVED lines=24> */
        /*0262*/ 	.byte	0x00
	.type		__unnamed_2,@object
	.size		__unnamed_2,(__unnamed_3 - __unnamed_2)
__unnamed_2:
        /* <DEDUP_REMOVED lines=26> */
	.type		__unnamed_3,@object
	.size		__unnamed_3,(.L_3 - __unnamed_3)
__unnamed_3:
        /* <DEDUP_REMOVED lines=41> */
.L_3:


//--------------------- .nv.shared._ZN7cutlass13device_kernelINS_4gemm6kernel13GemmUniversalIN4cute5tupleIJiiiiEEENS1_10collective13CollectiveMmaINS1_35MainloopSm100TmaUmmaWarpSpecializedILi5ELi2ELi4ENS5_IJNS4_1CILi4EEESB_NSA_ILi1EEEEEEEENS5_IJNSA_ILi64EEENSA_ILi256EEENSA_ILi128EEEEEEaNS5_IJlSC_lEEEaSJ_NS4_8TiledMMAINS4_8MMA_AtomIJNS4_15SM100_MMA_S8_SSIaaiLi64ELi256ELNS4_4UMMA5MajorE0ELSO_0ELNSN_8SaturateE0EEEEEENS4_6LayoutINS5_IJSC_SC_SC_EEENS5_IJNSA_ILi0EEESU_SU_EEEEENS5_IJNS4_10UnderscoreESX_SX_EEEEENS4_23SM90_TMA_LOAD_MULTICASTENS4_14ComposedLayoutINS4_7SwizzleILi3ELi4ELi3EEENS4_18smem_ptr_flag_bitsILi8EEENSS_INS5_IJNSA_ILi8EEESH_EEENS5_IJSH_SC_EEEEEEEvNS4_8identityES10_S1A_vS1B_EENS_8epilogue10collective18CollectiveEpilogueINS1D_23Sm100TmaWarpSpecializedILi4ELi2ELi32ELb0ELb0EEEJSI_NS5_IJNSS_ISF_SC_EES1I_EEEaSJ_aSJ_NS1D_6fusion15FusionCallbacksIS1H_NS1K_17LinearCombinationIaiaiLNS_15FloatRoundStyleE2EEESI_S1J_JEEENS4_5SM1004TMEM4LOAD26SM100_TMEM_LOAD_16dp32b32xENS4_13SM90_TMA_LOADENS11_INS12_ILi2ELi4ELi3EEES15_NSS_INS5_IJS16_SF_EEENS5_IJSF_SC_EEEEEEENS4_39AutoVectorizingCopyWithAssumedAlignmentILi128EEENS4_14SM90_TMA_STOREES1Z_S21_S21_EEEvvEEEEvNT_6ParamsE --------------------------
	.section	.nv.shared._ZN7cutlass13device_kernelINS_4gemm6kernel13GemmUniversalIN4cute5tupleIJiiiiEEENS1_10collective13CollectiveMmaINS1_35MainloopSm100TmaUmmaWarpSpecializedILi5ELi2ELi4ENS5_IJNS4_1CILi4EEESB_NSA_ILi1EEEEEEEENS5_IJNSA_ILi64EEENSA_ILi256EEENSA_ILi128EEEEEEaNS5_IJlSC_lEEEaSJ_NS4_8TiledMMAINS4_8MMA_AtomIJNS4_15SM100_MMA_S8_SSIaaiLi64ELi256ELNS4_4UMMA5MajorE0ELSO_0ELNSN_8SaturateE0EEEEEENS4_6LayoutINS5_IJSC_SC_SC_EEENS5_IJNSA_ILi0EEESU_SU_EEEEENS5_IJNS4_10UnderscoreESX_SX_EEEEENS4_23SM90_TMA_LOAD_MULTICASTENS4_14ComposedLayoutINS4_7SwizzleILi3ELi4ELi3EEENS4_18smem_ptr_flag_bitsILi8EEENSS_INS5_IJNSA_ILi8EEESH_EEENS5_IJSH_SC_EEEEEEEvNS4_8identityES10_S1A_vS1B_EENS_8epilogue10collective18CollectiveEpilogueINS1D_23Sm100TmaWarpSpecializedILi4ELi2ELi32ELb0ELb0EEEJSI_NS5_IJNSS_ISF_SC_EES1I_EEEaSJ_aSJ_NS1D_6fusion15FusionCallbacksIS1H_NS1K_17LinearCombinationIaiaiLNS_15FloatRoundStyleE2EEESI_S1J_JEEENS4_5SM1004TMEM4LOAD26SM100_TMEM_LOAD_16dp32b32xENS4_13SM90_TMA_LOADENS11_INS12_ILi2ELi4ELi3EEES15_NSS_INS5_IJS16_SF_EEENS5_IJSF_SC_EEEEEEENS4_39AutoVectorizingCopyWithAssumedAlignmentILi128EEENS4_14SM90_TMA_STOREES1Z_S21_S21_EEEvvEEEEvNT_6ParamsE,"aw",@nobits
	.sectionflags	@""
	.align	16
	.zero		1024


//--------------------- .nv.shared.reserved.0     --------------------------
	.section	.nv.shared.reserved.0,"aw",@nobits
	.weak		__nv_reservedSMEM_offset_0_alias
	.size		__nv_reservedSMEM_offset_0_alias, 0, 64
	.other		__nv_reservedSMEM_offset_0_alias,@"STO_CUDA_RESERVED_SHARED STV_DEFAULT"
__nv_reservedSMEM_offset_0_alias:
	.zero		0
.nv.shared.reserved.0:
	.zero		64
	.weak		__nv_reservedSMEM_tcgen05_partition
	.type		__nv_reservedSMEM_tcgen05_partition,@object
	.size		__nv_reservedSMEM_tcgen05_partition,(.L_0 - __nv_reservedSMEM_tcgen05_partition)
__nv_reservedSMEM_tcgen05_partition:
	.zero		32
.L_0:


//--------------------- .nv.global                --------------------------
	.section	.nv.global,"aw",@nobits
.nv.global:
	.type		_ZN40_INTERNAL_49c53e3c_4_k_cu_30e6d339_318694cute1_E,@object
	.size		_ZN40_INTERNAL_49c53e3c_4_k_cu_30e6d339_318694cute1_E,(_ZN40_INTERNAL_49c53e3c_4_k_cu_30e6d339_318694cuda3std3__45__cpo6cbeginE - _ZN40_INTERNAL_49c53e3c_4_k_cu_30e6d339_318694cute1_E)
_ZN40_INTERNAL_49c53e3c_4_k_cu_30e6d339_318694cute1_E:
	.zero		1
	.type		_ZN40_INTERNAL_49c53e3c_4_k_cu_30e6d339_318694cuda3std3__45__cpo6cbeginE,@object
	.size		_ZN40_INTERNAL_49c53e3c_4_k_cu_30e6d339_318694cuda3std3__45__cpo6cbeginE,(_ZN40_INTERNAL_49c53e3c_4_k_cu_30e6d339_318694cuda3std3__48in_placeE - _ZN40_INTERNAL_49c53e3c_4_k_cu_30e6d339_318694cuda3std3__45__cpo6cbeginE)
_ZN40_INTERNAL_49c53e3c_4_k_cu_30e6d339_318694cuda3std3__45__cpo6cbeginE:
	.zero		1
	.type		_ZN40_INTERNAL_49c53e3c_4_k_cu_30e6d339_318694cuda3std3__48in_placeE,@object
	.size		_ZN40_INTERNAL_49c53e3c_4_k_cu_30e6d339_318694cuda3std3__48in_placeE,(_ZN40_INTERNAL_49c53e3c_4_k_cu_30e6d339_318694cuda3std6ranges3__45__cpo9iter_moveE - _ZN40_INTERNAL_49c53e3c_4_k_cu_30e6d339_318694cuda3std3__48in_placeE)
_ZN40_INTERNAL_49c53e3c_4_k_cu_30e6d339_318694cuda3std3__48in_placeE:
	.zero		1
	.type		_ZN40_INTERNAL_49c53e3c_4_k_cu_30e6d339_318694cuda3std6ranges3__45__cpo9iter_moveE,@object
	.size		_ZN40_INTERNAL_49c53e3c_4_k_cu_30e6d339_318694cuda3std6ranges3__45__cpo9iter_moveE,(_ZN40_INTERNAL_49c53e3c_4_k_cu_30e6d339_318694cuda3std3__45__cpo5beginE - _ZN40_INTERNAL_49c53e3c_4_k_cu_30e6d339_318694cuda3std6ranges3__45__cpo9iter_moveE)
_ZN40_INTERNAL_49c53e3c_4_k_cu_30e6d339_318694cuda3std6ranges3__45__cpo9iter_moveE:
	.zero		1
	.type		_ZN40_INTERNAL_49c53e3c_4_k_cu_30e6d339_318694cuda3std3__45__cpo5beginE,@object
	.size		_ZN40_INTERNAL_49c53e3c_4_k_cu_30e6d339_318694cuda3std3__45__cpo5beginE,(_ZN40_INTERNAL_49c53e3c_4_k_cu_30e6d339_318694cuda3std3__442_GLOBAL__N__49c53e3c_4_k_cu_30e6d339_318696ignoreE - _ZN40_INTERNAL_49c53e3c_4_k_cu_30e6d339_318694cuda3std3__45__cpo5beginE)
_ZN40_INTERNAL_49c53e3c_4_k_cu_30e6d339_318694cuda3std3__45__cpo5beginE:
	.zero		1
	.type		_ZN40_INTERNAL_49c53e3c_4_k_cu_30e6d339_318694cuda3std3__442_GLOBAL__N__49c53e3c_4_k_cu_30e6d339_318696ignoreE,@object
	.size		_ZN40_INTERNAL_49c53e3c_4_k_cu_30e6d339_318694cuda3std3__442_GLOBAL__N__49c53e3c_4_k_cu_30e6d339_318696ignoreE,(_ZN40_INTERNAL_49c53e3c_4_k_cu_30e6d339_318694cute7productE - _ZN40_INTERNAL_49c53e3c_4_k_cu_30e6d339_318694cuda3std3__442_GLOBAL__N__49c53e3c_4_k_cu_30e6d339_318696ignoreE)
_ZN40_INTERNAL_49c53e3c_4_k_cu_30e6d339_318694cuda3std3__442_GLOBAL__N__49c53e3c_4_k_cu_30e6d339_318696ignoreE:
	.zero		1
	.type		_ZN40_INTERNAL_49c53e3c_4_k_cu_30e6d339_318694cute7productE,@object
	.size		_ZN40_INTERNAL_49c53e3c_4_k_cu_30e6d339_318694cute7productE,(_ZN40_INTERNAL_49c53e3c_4_k_cu_30e6d339_318694cuda3std3__45__cpo3endE - _ZN40_INTERNAL_49c53e3c_4_k_cu_30e6d339_318694cute7productE)
_ZN40_INTERNAL_49c53e3c_4_k_cu_30e6d339_318694cute7productE:
	.zero		1
	.type		_ZN40_INTERNAL_49c53e3c_4_k_cu_30e6d339_318694cuda3std3__45__cpo3endE,@object
	.size		_ZN40_INTERNAL_49c53e3c_4_k_cu_30e6d339_318694cuda3std3__45__cpo3endE,(_ZN40_INTERNAL_49c53e3c_4_k_cu_30e6d339_318694cuda3std3__419piecewise_constructE - _ZN40_INTERNAL_49c53e3c_4_k_cu_30e6d339_318694cuda3std3__45__cpo3endE)
_ZN40_INTERNAL_49c53e3c_4_k_cu_30e6d339_318694cuda3std3__45__cpo3endE:
	.zero		1
	.type		_ZN40_INTERNAL_49c53e3c_4_k_cu_30e6d339_318694cuda3std3__419piecewise_constructE,@object
	.size		_ZN40_INTERNAL_49c53e3c_4_k_cu_30e6d339_318694cuda3std3__419piecewise_constructE,(_ZN40_INTERNAL_49c53e3c_4_k_cu_30e6d339_318694cuda3std3__45__cpo4cendE - _ZN40_INTERNAL_49c53e3c_4_k_cu_30e6d339_318694cuda3std3__419piecewise_constructE)
_ZN40_INTERNAL_49c53e3c_4_k_cu_30e6d339_318694cuda3std3__419piecewise_constructE:
	.zero		1
	.type		_ZN40_INTERNAL_49c53e3c_4_k_cu_30e6d339_318694cuda3std3__45__cpo4cendE,@object
	.size		_ZN40_INTERNAL_49c53e3c_4_k_cu_30e6d339_318694cuda3std3__45__cpo4cendE,(_ZN40_INTERNAL_49c53e3c_4_k_cu_30e6d339_318694cuda3std6ranges3__45__cpo4swapE - _ZN40_INTERNAL_49c53e3c_4_k_cu_30e6d339_318694cuda3std3__45__cpo4cendE)
_ZN40_INTERNAL_49c53e3c_4_k_cu_30e6d339_318694cuda3std3__45__cpo4cendE:
	.zero		1
	.type		_ZN40_INTERNAL_49c53e3c_4_k_cu_30e6d339_318694cuda3std6ranges3__45__cpo4swapE,@object
	.size		_ZN40_INTERNAL_49c53e3c_4_k_cu_30e6d339_318694cuda3std6ranges3__45__cpo4swapE,(.L_11 - _ZN40_INTERNAL_49c53e3c_4_k_cu_30e6d339_318694cuda3std6ranges3__45__cpo4swapE)
_ZN40_INTERNAL_49c53e3c_4_k_cu_30e6d339_318694cuda3std6ranges3__45__cpo4swapE:
	.zero		1
.L_11:


//--------------------- .nv.constant0._ZN7cutlass13device_kernelINS_4gemm6kernel13GemmUniversalIN4cute5tupleIJiiiiEEENS1_10collective13CollectiveMmaINS1_35MainloopSm100TmaUmmaWarpSpecializedILi5ELi2ELi4ENS5_IJNS4_1CILi4EEESB_NSA_ILi1EEEEEEEENS5_IJNSA_ILi64EEENSA_ILi256EEENSA_ILi128EEEEEEaNS5_IJlSC_lEEEaSJ_NS4_8TiledMMAINS4_8MMA_AtomIJNS4_15SM100_MMA_S8_SSIaaiLi64ELi256ELNS4_4UMMA5MajorE0ELSO_0ELNSN_8SaturateE0EEEEEENS4_6LayoutINS5_IJSC_SC_SC_EEENS5_IJNSA_ILi0EEESU_SU_EEEEENS5_IJNS4_10UnderscoreESX_SX_EEEEENS4_23SM90_TMA_LOAD_MULTICASTENS4_14ComposedLayoutINS4_7SwizzleILi3ELi4ELi3EEENS4_18smem_ptr_flag_bitsILi8EEENSS_INS5_IJNSA_ILi8EEESH_EEENS5_IJSH_SC_EEEEEEEvNS4_8identityES10_S1A_vS1B_EENS_8epilogue10collective18CollectiveEpilogueINS1D_23Sm100TmaWarpSpecializedILi4ELi2ELi32ELb0ELb0EEEJSI_NS5_IJNSS_ISF_SC_EES1I_EEEaSJ_aSJ_NS1D_6fusion15FusionCallbacksIS1H_NS1K_17LinearCombinationIaiaiLNS_15FloatRoundStyleE2EEESI_S1J_JEEENS4_5SM1004TMEM4LOAD26SM100_TMEM_LOAD_16dp32b32xENS4_13SM90_TMA_LOADENS11_INS12_ILi2ELi4ELi3EEES15_NSS_INS5_IJS16_SF_EEENS5_IJSF_SC_EEEEEEENS4_39AutoVectorizingCopyWithAssumedAlignmentILi128EEENS4_14SM90_TMA_STOREES1Z_S21_S21_EEEvvEEEEvNT_6ParamsE --------------------------
	.section	.nv.constant0._ZN7cutlass13device_kernelINS_4gemm6kernel13GemmUniversalIN4cute5tupleIJiiiiEEENS1_10collective13CollectiveMmaINS1_35MainloopSm100TmaUmmaWarpSpecializedILi5ELi2ELi4ENS5_IJNS4_1CILi4EEESB_NSA_ILi1EEEEEEEENS5_IJNSA_ILi64EEENSA_ILi256EEENSA_ILi128EEEEEEaNS5_IJlSC_lEEEaSJ_NS4_8TiledMMAINS4_8MMA_AtomIJNS4_15SM100_MMA_S8_SSIaaiLi64ELi256ELNS4_4UMMA5MajorE0ELSO_0ELNSN_8SaturateE0EEEEEENS4_6LayoutINS5_IJSC_SC_SC_EEENS5_IJNSA_ILi0EEESU_SU_EEEEENS5_IJNS4_10UnderscoreESX_SX_EEEEENS4_23SM90_TMA_LOAD_MULTICASTENS4_14ComposedLayoutINS4_7SwizzleILi3ELi4ELi3EEENS4_18smem_ptr_flag_bitsILi8EEENSS_INS5_IJNSA_ILi8EEESH_EEENS5_IJSH_SC_EEEEEEEvNS4_8identityES10_S1A_vS1B_EENS_8epilogue10collective18CollectiveEpilogueINS1D_23Sm100TmaWarpSpecializedILi4ELi2ELi32ELb0ELb0EEEJSI_NS5_IJNSS_ISF_SC_EES1I_EEEaSJ_aSJ_NS1D_6fusion15FusionCallbacksIS1H_NS1K_17LinearCombinationIaiaiLNS_15FloatRoundStyleE2EEESI_S1J_JEEENS4_5SM1004TMEM4LOAD26SM100_TMEM_LOAD_16dp32b32xENS4_13SM90_TMA_LOADENS11_INS12_ILi2ELi4ELi3EEES15_NSS_INS5_IJS16_SF_EEENS5_IJSF_SC_EEEEEEENS4_39AutoVectorizingCopyWithAssumedAlignmentILi128EEENS4_14SM90_TMA_STOREES1Z_S21_S21_EEEvvEEEEvNT_6ParamsE,"a",@progbits
	.sectionflags	@""
	.align	4
.nv.constant0._ZN7cutlass13device_kernelINS_4gemm6kernel13GemmUniversalIN4cute5tupleIJiiiiEEENS1_10collective13CollectiveMmaINS1_35MainloopSm100TmaUmmaWarpSpecializedILi5ELi2ELi4ENS5_IJNS4_1CILi4EEESB_NSA_ILi1EEEEEEEENS5_IJNSA_ILi64EEENSA_ILi256EEENSA_ILi128EEEEEEaNS5_IJlSC_lEEEaSJ_NS4_8TiledMMAINS4_8MMA_AtomIJNS4_15SM100_MMA_S8_SSIaaiLi64ELi256ELNS4_4UMMA5MajorE0ELSO_0ELNSN_8SaturateE0EEEEEENS4_6LayoutINS5_IJSC_SC_SC_EEENS5_IJNSA_ILi0EEESU_SU_EEEEENS5_IJNS4_10UnderscoreESX_SX_EEEEENS4_23SM90_TMA_LOAD_MULTICASTENS4_14ComposedLayoutINS4_7SwizzleILi3ELi4ELi3EEENS4_18smem_ptr_flag_bitsILi8EEENSS_INS5_IJNSA_ILi8EEESH_EEENS5_IJSH_SC_EEEEEEEvNS4_8identityES10_S1A_vS1B_EENS_8epilogue10collective18CollectiveEpilogueINS1D_23Sm100TmaWarpSpecializedILi4ELi2ELi32ELb0ELb0EEEJSI_NS5_IJNSS_ISF_SC_EES1I_EEEaSJ_aSJ_NS1D_6fusion15FusionCallbacksIS1H_NS1K_17LinearCombinationIaiaiLNS_15FloatRoundStyleE2EEESI_S1J_JEEENS4_5SM1004TMEM4LOAD26SM100_TMEM_LOAD_16dp32b32xENS4_13SM90_TMA_LOADENS11_INS12_ILi2ELi4ELi3EEES15_NSS_INS5_IJS16_SF_EEENS5_IJSF_SC_EEEEEEENS4_39AutoVectorizingCopyWithAssumedAlignmentILi128EEENS4_14SM90_TMA_STOREES1Z_S21_S21_EEEvvEEEEvNT_6ParamsE:
	.zero		2944


//--------------------- SYMBOLS --------------------------

	.type		.nv.reservedSmem.offset0,@object
	.size		.nv.reservedSmem.offset0,0x4
	.type		.nv.reservedSmem.cap,@object
	.size		.nv.reservedSmem.cap,0x4
	.type		__assertfail,@function
